// auto-generated by cutlass_sweep.gemm — config: {"arch": "sm_90", "cluster_m": 1, "cluster_n": 1, "dtype": "int8", "dtype_b": "int8", "layout": "nt", "stages": 0, "tile_k": 256, "tile_m": 192, "tile_n": 64}
#include "cutlass/cutlass.h"
#include "cutlass/gemm/collective/collective_builder.hpp"
#include "cutlass/gemm/device/gemm_universal_adapter.h"
#include "cutlass/gemm/kernel/gemm_universal.hpp"
#include "cutlass/epilogue/collective/collective_builder.hpp"

using ElemA = int8_t;
using ElemB = int8_t;
using ElemCD = int8_t;
using Acc  = int32_t;
using TileShape    = cute::Shape<cute::_192, cute::_64, cute::_256>;
using ClusterShape = cute::Shape<cute::_1, cute::_1, cute::_1>;

using CollectiveEpilogue = typename cutlass::epilogue::collective::CollectiveBuilder<
    cutlass::arch::Sm90, cutlass::arch::OpClassTensorOp,
    TileShape, ClusterShape,
    cutlass::epilogue::collective::EpilogueTileAuto,
    Acc, Acc,
    ElemCD, cutlass::layout::RowMajor, 128 / cutlass::sizeof_bits<ElemCD>::value,
    ElemCD, cutlass::layout::RowMajor, 128 / cutlass::sizeof_bits<ElemCD>::value,
    cutlass::epilogue::collective::EpilogueScheduleAuto
  >::CollectiveOp;

using CollectiveMainloop = typename cutlass::gemm::collective::CollectiveBuilder<
    cutlass::arch::Sm90, cutlass::arch::OpClassTensorOp,
    ElemA, cutlass::layout::RowMajor, 128 / cutlass::sizeof_bits<ElemA>::value,
    ElemB, cutlass::layout::ColumnMajor, 128 / cutlass::sizeof_bits<ElemB>::value,
    Acc,
    TileShape, ClusterShape,
    cutlass::gemm::collective::StageCountAutoCarveout<static_cast<int>(sizeof(typename CollectiveEpilogue::SharedStorage))>,
    cutlass::gemm::collective::KernelScheduleAuto
  >::CollectiveOp;

using GemmKernel = cutlass::gemm::kernel::GemmUniversal<
    cute::Shape<int,int,int,int>,
    CollectiveMainloop,
    CollectiveEpilogue
>;
using Gemm = cutlass::gemm::device::GemmUniversalAdapter<GemmKernel>;

// Force the device kernel symbol into the cubin without needing a host main.
auto* _anchor = &cutlass::device_kernel<GemmKernel>;


// ===== COMPILED SASS (sm_90a) =====

	.target	sm_90a

	.elftype	@"ET_EXEC"


//--------------------- .note.nv.tkinfo           --------------------------
	.section	.note.nv.tkinfo,"",@"SHT_NOTE"
	.sectionflags	@"SHF_NOTE_NV_TKINFO"
	.tkinfo
        /*0018*/ 	.word	0x00000002
        /*0030*/ 	.string	""
        /*0030*/ 	.string	"ptxas"
        /*0030*/ 	.string	"Cuda compilation tools, release 13.0, V13.0.88"
        /*0030*/ 	.string	"Build cuda_13.0.r13.0/compiler.36424714_0"
        /*0030*/ 	.string	"-arch sm_90a -m 64 "



//--------------------- .note.nv.cuinfo           --------------------------
	.section	.note.nv.cuinfo,"",@"SHT_NOTE"
	.sectionflags	@"SHF_NOTE_NV_CUINFO"
        /*0018*/ 	.short	0x0002
        /*001a*/ 	.short	0x005a
        /*001c*/ 	.short	0x0082
	.zero		2


//--------------------- .nv.info                  --------------------------
	.section	.nv.info,"",@"SHT_CUDA_INFO"
	.align	4


	//----- nvinfo : EIATTR_REGCOUNT
	.align		4
        /*0000*/ 	.byte	0x04, 0x2f
        /*0002*/ 	.short	(.L_15 - .L_14)
	.align		4
.L_14:
        /*0004*/ 	.word	index@(_ZN7cutlass13device_kernelINS_4gemm6kernel13GemmUniversalIN4cute5tupleIJiiiiEEENS1_10collective13CollectiveMmaINS1_34MainloopSm90TmaGmmaWarpSpecializedILi3ENS5_IJNS4_1CILi1EEESB_SB_EEENS1_35KernelTmaWarpSpecializedCooperativeEEENS5_IJNSA_ILi192EEENSA_ILi64EEENSA_ILi256EEEEEEaNS5_IJlSB_lEEEaSJ_NS4_8TiledMMAINS4_8MMA_AtomIJNS4_4SM904GMMA26MMA_64x64x32_S32S8S8_SS_TNEEEENS4_6LayoutINS5_IJNSA_ILi2EEESB_SB_EEENS5_IJSB_NSA_ILi0EEEST_EEEEENS5_IJNS4_10UnderscoreESW_SW_EEEEENS4_13SM90_TMA_LOADENS4_14ComposedLayoutINS4_7SwizzleILi3ELi4ELi3EEENS4_18smem_ptr_flag_bitsILi8EEENSQ_INS5_IJNSA_ILi8EEENSA_ILi128EEEEEENS5_IJS16_SB_EEEEEEEvNS4_8identityESZ_S1A_vS1B_EENS_8epilogue10collective6detail29Sm90TmaWarpSpecializedAdapterINS1E_15DefaultEpilogueIaSJ_SJ_NS1D_6thread17LinearCombinationIaLi1EiiLNS1I_9ScaleType4KindE0ELNS_15FloatRoundStyleE2EaEENS1_15EpilogueDefaultEEEEEvvEEEEvNT_6ParamsE)
        /*0008*/ 	.word	0x000000a8


	//----- nvinfo : EIATTR_FRAME_SIZE
	.align		4
.L_15:
        /*000c*/ 	.byte	0x04, 0x11
        /*000e*/ 	.short	(.L_17 - .L_16)
	.align		4
.L_16:
        /*0010*/ 	.word	index@(_ZN7cutlass13device_kernelINS_4gemm6kernel13GemmUniversalIN4cute5tupleIJiiiiEEENS1_10collective13CollectiveMmaINS1_34MainloopSm90TmaGmmaWarpSpecializedILi3ENS5_IJNS4_1CILi1EEESB_SB_EEENS1_35KernelTmaWarpSpecializedCooperativeEEENS5_IJNSA_ILi192EEENSA_ILi64EEENSA_ILi256EEEEEEaNS5_IJlSB_lEEEaSJ_NS4_8TiledMMAINS4_8MMA_AtomIJNS4_4SM904GMMA26MMA_64x64x32_S32S8S8_SS_TNEEEENS4_6LayoutINS5_IJNSA_ILi2EEESB_SB_EEENS5_IJSB_NSA_ILi0EEEST_EEEEENS5_IJNS4_10UnderscoreESW_SW_EEEEENS4_13SM90_TMA_LOADENS4_14ComposedLayoutINS4_7SwizzleILi3ELi4ELi3EEENS4_18smem_ptr_flag_bitsILi8EEENSQ_INS5_IJNSA_ILi8EEENSA_ILi128EEEEEENS5_IJS16_SB_EEEEEEEvNS4_8identityESZ_S1A_vS1B_EENS_8epilogue10collective6detail29Sm90TmaWarpSpecializedAdapterINS1E_15DefaultEpilogueIaSJ_SJ_NS1D_6thread17LinearCombinationIaLi1EiiLNS1I_9ScaleType4KindE0ELNS_15FloatRoundStyleE2EaEENS1_15EpilogueDefaultEEEEEvvEEEEvNT_6ParamsE)
        /*0014*/ 	.word	0x00000000


	//----- nvinfo : EIATTR_MIN_STACK_SIZE
	.align		4
.L_17:
        /*0018*/ 	.byte	0x04, 0x12
        /*001a*/ 	.short	(.L_19 - .L_18)
	.align		4
.L_18:
        /*001c*/ 	.word	index@(_ZN7cutlass13device_kernelINS_4gemm6kernel13GemmUniversalIN4cute5tupleIJiiiiEEENS1_10collective13CollectiveMmaINS1_34MainloopSm90TmaGmmaWarpSpecializedILi3ENS5_IJNS4_1CILi1EEESB_SB_EEENS1_35KernelTmaWarpSpecializedCooperativeEEENS5_IJNSA_ILi192EEENSA_ILi64EEENSA_ILi256EEEEEEaNS5_IJlSB_lEEEaSJ_NS4_8TiledMMAINS4_8MMA_AtomIJNS4_4SM904GMMA26MMA_64x64x32_S32S8S8_SS_TNEEEENS4_6LayoutINS5_IJNSA_ILi2EEESB_SB_EEENS5_IJSB_NSA_ILi0EEEST_EEEEENS5_IJNS4_10UnderscoreESW_SW_EEEEENS4_13SM90_TMA_LOADENS4_14ComposedLayoutINS4_7SwizzleILi3ELi4ELi3EEENS4_18smem_ptr_flag_bitsILi8EEENSQ_INS5_IJNSA_ILi8EEENSA_ILi128EEEEEENS5_IJS16_SB_EEEEEEEvNS4_8identityESZ_S1A_vS1B_EENS_8epilogue10collective6detail29Sm90TmaWarpSpecializedAdapterINS1E_15DefaultEpilogueIaSJ_SJ_NS1D_6thread17LinearCombinationIaLi1EiiLNS1I_9ScaleType4KindE0ELNS_15FloatRoundStyleE2EaEENS1_15EpilogueDefaultEEEEEvvEEEEvNT_6ParamsE)
        /*0020*/ 	.word	0x00000000
.L_19:


//--------------------- .nv.compat                --------------------------
	.section	.nv.compat,"",@"SHT_CUDA_COMPAT_INFO"
	.align	4
        /*0000*/ 	.byte	0x02, 0x09, 0x01, 0x00, 0x02, 0x02, 0x04, 0x00, 0x02, 0x05, 0x05, 0x00, 0x03, 0x07, 0x01, 0x01
        /*0010*/ 	.byte	0x02, 0x03, 0x01, 0x00, 0x02, 0x06, 0x01, 0x00, 0x04, 0x0b, 0x08, 0x00, 0x00, 0x00, 0x00, 0x00
        /*0020*/ 	.byte	0x00, 0x00, 0x00, 0x00


//--------------------- .nv.info._ZN7cutlass13device_kernelINS_4gemm6kernel13GemmUniversalIN4cute5tupleIJiiiiEEENS1_10collective13CollectiveMmaINS1_34MainloopSm90TmaGmmaWarpSpecializedILi3ENS5_IJNS4_1CILi1EEESB_SB_EEENS1_35KernelTmaWarpSpecializedCooperativeEEENS5_IJNSA_ILi192EEENSA_ILi64EEENSA_ILi256EEEEEEaNS5_IJlSB_lEEEaSJ_NS4_8TiledMMAINS4_8MMA_AtomIJNS4_4SM904GMMA26MMA_64x64x32_S32S8S8_SS_TNEEEENS4_6LayoutINS5_IJNSA_ILi2EEESB_SB_EEENS5_IJSB_NSA_ILi0EEEST_EEEEENS5_IJNS4_10UnderscoreESW_SW_EEEEENS4_13SM90_TMA_LOADENS4_14ComposedLayoutINS4_7SwizzleILi3ELi4ELi3EEENS4_18smem_ptr_flag_bitsILi8EEENSQ_INS5_IJNSA_ILi8EEENSA_ILi128EEEEEENS5_IJS16_SB_EEEEEEEvNS4_8identityESZ_S1A_vS1B_EENS_8epilogue10collective6detail29Sm90TmaWarpSpecializedAdapterINS1E_15DefaultEpilogueIaSJ_SJ_NS1D_6thread17LinearCombinationIaLi1EiiLNS1I_9ScaleType4KindE0ELNS_15FloatRoundStyleE2EaEENS1_15EpilogueDefaultEEEEEvvEEEEvNT_6ParamsE --------------------------
	.section	.nv.info._ZN7cutlass13device_kernelINS_4gemm6kernel13GemmUniversalIN4cute5tupleIJiiiiEEENS1_10collective13CollectiveMmaINS1_34MainloopSm90TmaGmmaWarpSpecializedILi3ENS5_IJNS4_1CILi1EEESB_SB_EEENS1_35KernelTmaWarpSpecializedCooperativeEEENS5_IJNSA_ILi192EEENSA_ILi64EEENSA_ILi256EEEEEEaNS5_IJlSB_lEEEaSJ_NS4_8TiledMMAINS4_8MMA_AtomIJNS4_4SM904GMMA26MMA_64x64x32_S32S8S8_SS_TNEEEENS4_6LayoutINS5_IJNSA_ILi2EEESB_SB_EEENS5_IJSB_NSA_ILi0EEEST_EEEEENS5_IJNS4_10UnderscoreESW_SW_EEEEENS4_13SM90_TMA_LOADENS4_14ComposedLayoutINS4_7SwizzleILi3ELi4ELi3EEENS4_18smem_ptr_flag_bitsILi8EEENSQ_INS5_IJNSA_ILi8EEENSA_ILi128EEEEEENS5_IJS16_SB_EEEEEEEvNS4_8identityESZ_S1A_vS1B_EENS_8epilogue10collective6detail29Sm90TmaWarpSpecializedAdapterINS1E_15DefaultEpilogueIaSJ_SJ_NS1D_6thread17LinearCombinationIaLi1EiiLNS1I_9ScaleType4KindE0ELNS_15FloatRoundStyleE2EaEENS1_15EpilogueDefaultEEEEEvvEEEEvNT_6ParamsE,"",@"SHT_CUDA_INFO"
	.sectionflags	@""
	.align	4


	//----- nvinfo : EIATTR_CUDA_API_VERSION
	.align		4
        /*0000*/ 	.byte	0x04, 0x37
        /*0002*/ 	.short	(.L_21 - .L_20)
.L_20:
        /*0004*/ 	.word	0x00000082


	//----- nvinfo : EIATTR_KPARAM_INFO
	.align		4
.L_21:
        /*0008*/ 	.byte	0x04, 0x17
        /*000a*/ 	.short	(.L_23 - .L_22)
.L_22:
        /*000c*/ 	.word	0x00000000
        /*0010*/ 	.short	0x0000
        /*0012*/ 	.short	0x0070
        /*0014*/ 	.byte	0x00, 0xf0, 0x01, 0x10


	//----- nvinfo : EIATTR_SPARSE_MMA_MASK
	.align		4
.L_23:
        /*0018*/ 	.byte	0x03, 0x50
        /*001a*/ 	.short	0x0000


	//----- nvinfo : EIATTR_MAXREG_COUNT
	.align		4
        /*001c*/ 	.byte	0x03, 0x1b
        /*001e*/ 	.short	0x00a8


	//----- nvinfo : EIATTR_NUM_BARRIERS
	.align		4
        /*0020*/ 	.byte	0x02, 0x4c
        /*0022*/ 	.byte	0x01
	.zero		1


	//----- nvinfo : EIATTR_EXTERNS
	.align		4
        /*0024*/ 	.byte	0x04, 0x0f
        /*0026*/ 	.short	(.L_25 - .L_24)


	//   ....[0]....
	.align		4
.L_24:
        /*0028*/ 	.word	index@(__assertfail)


	//----- nvinfo : EIATTR_MERCURY_ISA_VERSION
	.align		4
.L_25:
        /*002c*/ 	.byte	0x03, 0x5f
        /*002e*/ 	.short	0x0101


	//----- nvinfo : EIATTR_INT_WARP_WIDE_INSTR_OFFSETS
	.align		4
        /*0030*/ 	.byte	0x04, 0x31
        /*0032*/ 	.short	(.L_27 - .L_26)


	//   ....[0]....
.L_26:
        /*0034*/ 	.word	0x000003d0


	//   ....[1]....
        /*0038*/ 	.word	0x000003e0


	//   ....[2]....
        /*003c*/ 	.word	0x000004a0


	//----- nvinfo : EIATTR_COOP_GROUP_MASK_REGIDS
	.align		4
.L_27:
        /*0040*/ 	.byte	0x04, 0x29
        /*0042*/ 	.short	(.L_29 - .L_28)


	//   ....[0]....
.L_28:
        /*0044*/ 	.word	0xffffffff


	//   ....[1]....
        /*0048*/ 	.word	0xffffffff


	//   ....[2]....
        /*004c*/ 	.word	0xffffffff


	//   ....[3]....
        /*0050*/ 	.word	0xffffffff


	//   ....[4]....
        /*0054*/ 	.word	0xffffffff


	//----- nvinfo : EIATTR_COOP_GROUP_INSTR_OFFSETS
	.align		4
.L_29:
        /*0058*/ 	.byte	0x04, 0x28
        /*005a*/ 	.short	(.L_31 - .L_30)


	//   ....[0]....
.L_30:
        /*005c*/ 	.word	0x00000060


	//   ....[1]....
        /*0060*/ 	.word	0x00000070


	//   ....[2]....
        /*0064*/ 	.word	0x00000130


	//   ....[3]....
        /*0068*/ 	.word	0x000002a0


	//   ....[4]....
        /*006c*/ 	.word	0x00001170


	//----- nvinfo : EIATTR_REG_RECONFIG
	.align		4
.L_31:
        /*0070*/ 	.byte	0x01, 0x54
	.zero		2


	//----- nvinfo : EIATTR_SYSCALL_OFFSETS
	.align		4
        /*0074*/ 	.byte	0x04, 0x46
        /*0076*/ 	.short	(.L_33 - .L_32)


	//   ....[0]....
.L_32:
        /*0078*/ 	.word	0x00001360


	//----- nvinfo : EIATTR_MBARRIER_INSTR_OFFSETS
	.align		4
.L_33:
        /*007c*/ 	.byte	0x04, 0x39
        /*007e*/ 	.short	(.L_35 - .L_34)


	//   ....[0]....
.L_34:
        /*0080*/ 	.word	0x00000230
        /*0084*/ 	.word	0x000000ff
        /*0088*/ 	.word	0x00000000
        /*008c*/ 	.short	0x0100
        /*008e*/ 	.byte	0x08
	.zero		1


	//   ....[1]....
        /*0090*/ 	.word	0x00000240
        /*0094*/ 	.word	0x000000ff
        /*0098*/ 	.word	0x00000018
        /*009c*/ 	.short	0x0100
        /*009e*/ 	.byte	0x08
	.zero		1


	//   ....[2]....
        /*00a0*/ 	.word	0x00000250
        /*00a4*/ 	.word	0x000000ff
        /*00a8*/ 	.word	0x00000008
        /*00ac*/ 	.short	0x0100
        /*00ae*/ 	.byte	0x08
	.zero		1


	//   ....[3]....
        /*00b0*/ 	.word	0x00000260
        /*00b4*/ 	.word	0x000000ff
        /*00b8*/ 	.word	0x00000020
        /*00bc*/ 	.short	0x0100
        /*00be*/ 	.byte	0x08
	.zero		1


	//   ....[4]....
        /*00c0*/ 	.word	0x00000270
        /*00c4*/ 	.word	0x000000ff
        /*00c8*/ 	.word	0x00000010
        /*00cc*/ 	.short	0x0100
        /*00ce*/ 	.byte	0x08
	.zero		1


	//   ....[5]....
        /*00d0*/ 	.word	0x00000280
        /*00d4*/ 	.word	0x000000ff
        /*00d8*/ 	.word	0x00000028
        /*00dc*/ 	.short	0x0100
        /*00de*/ 	.byte	0x08
	.zero		1


	//   ....[6]....
        /*00e0*/ 	.word	0x00000520
        /*00e4*/ 	.word	0x000000ff
        /*00e8*/ 	.word	0x00000040
        /*00ec*/ 	.short	0x0100
        /*00ee*/ 	.byte	0x08
	.zero		1


	//   ....[7]....
        /*00f0*/ 	.word	0x000005a0
        /*00f4*/ 	.word	0x000000ff
        /*00f8*/ 	.word	0x00000048
        /*00fc*/ 	.short	0x0100
        /*00fe*/ 	.byte	0x08
	.zero		1


	//   ....[8]....
        /*0100*/ 	.word	0x00001430
        /*0104*/ 	.word	0x00000003
        /*0108*/ 	.word	0x00000000
        /*010c*/ 	.short	0x010a
        /*010e*/ 	.byte	0x3f
	.zero		1


	//   ....[9]....
        /*0110*/ 	.word	0x00001490
        /*0114*/ 	.word	0x00000003
        /*0118*/ 	.word	0x00000000
        /*011c*/ 	.short	0x010a
        /*011e*/ 	.byte	0x3f
	.zero		1


	//   ....[10]....
        /*0120*/ 	.word	0x00001ce0
        /*0124*/ 	.word	0x00000005
        /*0128*/ 	.word	0x00000000
        /*012c*/ 	.short	0x010a
        /*012e*/ 	.byte	0x3f
	.zero		1


	//   ....[11]....
        /*0130*/ 	.word	0x00001d20
        /*0134*/ 	.word	0x00000005
        /*0138*/ 	.word	0x00000000
        /*013c*/ 	.short	0x010a
        /*013e*/ 	.byte	0x3f
	.zero		1


	//   ....[12]....
        /*0140*/ 	.word	0x00002440
        /*0144*/ 	.word	0x00000004
        /*0148*/ 	.word	0x00000000
        /*014c*/ 	.short	0x0101
        /*014e*/ 	.byte	0x3f
	.zero		1


	//   ....[13]....
        /*0150*/ 	.word	0x00002600
        /*0154*/ 	.word	0x00000000
        /*0158*/ 	.word	0x00000000
        /*015c*/ 	.short	0x0101
        /*015e*/ 	.byte	0x3f
	.zero		1


	//   ....[14]....
        /*0160*/ 	.word	0x00006af0
        /*0164*/ 	.word	0x0000000e
        /*0168*/ 	.word	0x00000018
        /*016c*/ 	.short	0x010a
        /*016e*/ 	.byte	0x3f
	.zero		1


	//   ....[15]....
        /*0170*/ 	.word	0x00006f40
        /*0174*/ 	.word	0x00000006
        /*0178*/ 	.word	0x00000048
        /*017c*/ 	.short	0x0101
        /*017e*/ 	.byte	0x3f
	.zero		1


	//   ....[16]....
        /*0180*/ 	.word	0x00007660
        /*0184*/ 	.word	0x00000007
        /*0188*/ 	.word	0x00000000
        /*018c*/ 	.short	0x010a
        /*018e*/ 	.byte	0x3f
	.zero		1


	//   ....[17]....
        /*0190*/ 	.word	0x000076e0
        /*0194*/ 	.word	0x00000009
        /*0198*/ 	.word	0x00000000
        /*019c*/ 	.short	0x010a
        /*019e*/ 	.byte	0x3f
	.zero		1


	//   ....[18]....
        /*01a0*/ 	.word	0x00007770
        /*01a4*/ 	.word	0x00000003
        /*01a8*/ 	.word	0x00000000
        /*01ac*/ 	.short	0x010a
        /*01ae*/ 	.byte	0x3f
	.zero		1


	//   ....[19]....
        /*01b0*/ 	.word	0x000077d0
        /*01b4*/ 	.word	0x00000003
        /*01b8*/ 	.word	0x00000000
        /*01bc*/ 	.short	0x010a
        /*01be*/ 	.byte	0x3f
	.zero		1


	//   ....[20]....
        /*01c0*/ 	.word	0x00007820
        /*01c4*/ 	.word	0x00000005
        /*01c8*/ 	.word	0x00000000
        /*01cc*/ 	.short	0x010a
        /*01ce*/ 	.byte	0x3f
	.zero		1


	//   ....[21]....
        /*01d0*/ 	.word	0x000078f0
        /*01d4*/ 	.word	0x0000000e
        /*01d8*/ 	.word	0x00000018
        /*01dc*/ 	.short	0x010a
        /*01de*/ 	.byte	0x3f
	.zero		1


	//   ....[22]....
        /*01e0*/ 	.word	0x000079c0
        /*01e4*/ 	.word	0x00000007
        /*01e8*/ 	.word	0x00000000
        /*01ec*/ 	.short	0x010a
        /*01ee*/ 	.byte	0x3f
	.zero		1


	//   ....[23]....
        /*01f0*/ 	.word	0x00007a10
        /*01f4*/ 	.word	0x00000009
        /*01f8*/ 	.word	0x00000000
        /*01fc*/ 	.short	0x010a
        /*01fe*/ 	.byte	0x3f
	.zero		1


	//----- nvinfo : EIATTR_NUM_MBARRIERS
	.align		4
.L_35:
        /*0200*/ 	.byte	0x03, 0x38
        /*0202*/ 	.short	0x0008


	//----- nvinfo : EIATTR_EXIT_INSTR_OFFSETS
	.align		4
        /*0204*/ 	.byte	0x04, 0x1c
        /*0206*/ 	.short	(.L_37 - .L_36)


	//   ....[0]....
.L_36:
        /*0208*/ 	.word	0x00000640


	//   ....[1]....
        /*020c*/ 	.word	0x00000f10


	//   ....[2]....
        /*0210*/ 	.word	0x000061d0


	//   ....[3]....
        /*0214*/ 	.word	0x00006800


	//   ....[4]....
        /*0218*/ 	.word	0x000077c0


	//----- nvinfo : EIATTR_MAX_THREADS
	.align		4
.L_37:
        /*021c*/ 	.byte	0x04, 0x05
        /*021e*/ 	.short	(.L_39 - .L_38)
.L_38:
        /*0220*/ 	.word	0x00000180
        /*0224*/ 	.word	0x00000001
        /*0228*/ 	.word	0x00000001


	//----- nvinfo : EIATTR_CRS_STACK_SIZE
	.align		4
.L_39:
        /*022c*/ 	.byte	0x04, 0x1e
        /*022e*/ 	.short	(.L_41 - .L_40)
.L_40:
        /*0230*/ 	.word	0x00000000


	//----- nvinfo : EIATTR_CBANK_PARAM_SIZE
	.align		4
.L_41:
        /*0234*/ 	.byte	0x03, 0x19
        /*0236*/ 	.short	0x0470


	//----- nvinfo : EIATTR_PARAM_CBANK
	.align		4
        /*0238*/ 	.byte	0x04, 0x0a
        /*023a*/ 	.short	(.L_43 - .L_42)
	.align		4
.L_42:
        /*023c*/ 	.word	index@(.nv.constant0._ZN7cutlass13device_kernelINS_4gemm6kernel13GemmUniversalIN4cute5tupleIJiiiiEEENS1_10collective13CollectiveMmaINS1_34MainloopSm90TmaGmmaWarpSpecializedILi3ENS5_IJNS4_1CILi1EEESB_SB_EEENS1_35KernelTmaWarpSpecializedCooperativeEEENS5_IJNSA_ILi192EEENSA_ILi64EEENSA_ILi256EEEEEEaNS5_IJlSB_lEEEaSJ_NS4_8TiledMMAINS4_8MMA_AtomIJNS4_4SM904GMMA26MMA_64x64x32_S32S8S8_SS_TNEEEENS4_6LayoutINS5_IJNSA_ILi2EEESB_SB_EEENS5_IJSB_NSA_ILi0EEEST_EEEEENS5_IJNS4_10UnderscoreESW_SW_EEEEENS4_13SM90_TMA_LOADENS4_14ComposedLayoutINS4_7SwizzleILi3ELi4ELi3EEENS4_18smem_ptr_flag_bitsILi8EEENSQ_INS5_IJNSA_ILi8EEENSA_ILi128EEEEEENS5_IJS16_SB_EEEEEEEvNS4_8identityESZ_S1A_vS1B_EENS_8epilogue10collective6detail29Sm90TmaWarpSpecializedAdapterINS1E_15DefaultEpilogueIaSJ_SJ_NS1D_6thread17LinearCombinationIaLi1EiiLNS1I_9ScaleType4KindE0ELNS_15FloatRoundStyleE2EaEENS1_15EpilogueDefaultEEEEEvvEEEEvNT_6ParamsE)
        /*0240*/ 	.short	0x0210
        /*0242*/ 	.short	0x0470


	//----- nvinfo : EIATTR_SW_WAR
	.align		4
.L_43:
        /*0244*/ 	.byte	0x04, 0x36
        /*0246*/ 	.short	(.L_45 - .L_44)
.L_44:
        /*0248*/ 	.word	0x00000008
.L_45:


//--------------------- .nv.callgraph             --------------------------
	.section	.nv.callgraph,"",@"SHT_CUDA_CALLGRAPH"
	.align	4
	.sectionentsize	8
	.align		4
        /*0000*/ 	.word	0x00000000
	.align		4
        /*0004*/ 	.word	0xffffffff
	.align		4
        /*0008*/ 	.word	index@(_ZN7cutlass13device_kernelINS_4gemm6kernel13GemmUniversalIN4cute5tupleIJiiiiEEENS1_10collective13CollectiveMmaINS1_34MainloopSm90TmaGmmaWarpSpecializedILi3ENS5_IJNS4_1CILi1EEESB_SB_EEENS1_35KernelTmaWarpSpecializedCooperativeEEENS5_IJNSA_ILi192EEENSA_ILi64EEENSA_ILi256EEEEEEaNS5_IJlSB_lEEEaSJ_NS4_8TiledMMAINS4_8MMA_AtomIJNS4_4SM904GMMA26MMA_64x64x32_S32S8S8_SS_TNEEEENS4_6LayoutINS5_IJNSA_ILi2EEESB_SB_EEENS5_IJSB_NSA_ILi0EEEST_EEEEENS5_IJNS4_10UnderscoreESW_SW_EEEEENS4_13SM90_TMA_LOADENS4_14ComposedLayoutINS4_7SwizzleILi3ELi4ELi3EEENS4_18smem_ptr_flag_bitsILi8EEENSQ_INS5_IJNSA_ILi8EEENSA_ILi128EEEEEENS5_IJS16_SB_EEEEEEEvNS4_8identityESZ_S1A_vS1B_EENS_8epilogue10collective6detail29Sm90TmaWarpSpecializedAdapterINS1E_15DefaultEpilogueIaSJ_SJ_NS1D_6thread17LinearCombinationIaLi1EiiLNS1I_9ScaleType4KindE0ELNS_15FloatRoundStyleE2EaEENS1_15EpilogueDefaultEEEEEvvEEEEvNT_6ParamsE)
	.align		4
        /*000c*/ 	.word	index@(__assertfail)
	.align		4
        /*0010*/ 	.word	0x00000000
	.align		4
        /*0014*/ 	.word	0xfffffffe
	.align		4
        /*0018*/ 	.word	0x00000000
	.align		4
        /*001c*/ 	.word	0xfffffffd
	.align		4
        /*0020*/ 	.word	0x00000000
	.align		4
        /*0024*/ 	.word	0xfffffffc


//--------------------- .nv.constant4             --------------------------
	.section	.nv.constant4,"a",@progbits
	.align	8
	.align		8
.nv.constant4:
        /*0000*/ 	.dword	__assertfail
	.align		8
        /*0008*/ 	.dword	__unnamed_1
	.align		8
        /*0010*/ 	.dword	_ZN39_INTERNAL_1a1c5556_4_k_cu_a4900061_61424cuda3std3__45__cpo5beginE
	.align		8
        /*0018*/ 	.dword	_ZN39_INTERNAL_1a1c5556_4_k_cu_a4900061_61424cuda3std3__45__cpo3endE
	.align		8
        /*0020*/ 	.dword	_ZN39_INTERNAL_1a1c5556_4_k_cu_a4900061_61424cuda3std3__45__cpo6cbeginE
	.align		8
        /*0028*/ 	.dword	_ZN39_INTERNAL_1a1c5556_4_k_cu_a4900061_61424cuda3std3__45__cpo4cendE
	.align		8
        /*0030*/ 	.dword	_ZN39_INTERNAL_1a1c5556_4_k_cu_a4900061_61424cuda3std3__441_GLOBAL__N__1a1c5556_4_k_cu_a4900061_61426ignoreE
	.align		8
        /*0038*/ 	.dword	_ZN39_INTERNAL_1a1c5556_4_k_cu_a4900061_61424cuda3std3__419piecewise_constructE
	.align		8
        /*0040*/ 	.dword	_ZN39_INTERNAL_1a1c5556_4_k_cu_a4900061_61424cuda3std3__48in_placeE
	.align		8
        /*0048*/ 	.dword	_ZN39_INTERNAL_1a1c5556_4_k_cu_a4900061_61424cuda3std6ranges3__45__cpo4swapE
	.align		8
        /*0050*/ 	.dword	_ZN39_INTERNAL_1a1c5556_4_k_cu_a4900061_61424cuda3std6ranges3__45__cpo9iter_moveE
	.align		8
        /*0058*/ 	.dword	_ZN39_INTERNAL_1a1c5556_4_k_cu_a4900061_61424cute7productE
	.align		8
        /*0060*/ 	.dword	_ZN39_INTERNAL_1a1c5556_4_k_cu_a4900061_61424cute1_E
	.align		8
        /*0068*/ 	.dword	$str$22
	.align		8
        /*0070*/ 	.dword	$str$23


//--------------------- .text._ZN7cutlass13device_kernelINS_4gemm6kernel13GemmUniversalIN4cute5tupleIJiiiiEEENS1_10collective13CollectiveMmaINS1_34MainloopSm90TmaGmmaWarpSpecializedILi3ENS5_IJNS4_1CILi1EEESB_SB_EEENS1_35KernelTmaWarpSpecializedCooperativeEEENS5_IJNSA_ILi192EEENSA_ILi64EEENSA_ILi256EEEEEEaNS5_IJlSB_lEEEaSJ_NS4_8TiledMMAINS4_8MMA_AtomIJNS4_4SM904GMMA26MMA_64x64x32_S32S8S8_SS_TNEEEENS4_6LayoutINS5_IJNSA_ILi2EEESB_SB_EEENS5_IJSB_NSA_ILi0EEEST_EEEEENS5_IJNS4_10UnderscoreESW_SW_EEEEENS4_13SM90_TMA_LOADENS4_14ComposedLayoutINS4_7SwizzleILi3ELi4ELi3EEENS4_18smem_ptr_flag_bitsILi8EEENSQ_INS5_IJNSA_ILi8EEENSA_ILi128EEEEEENS5_IJS16_SB_EEEEEEEvNS4_8identityESZ_S1A_vS1B_EENS_8epilogue10collective6detail29Sm90TmaWarpSpecializedAdapterINS1E_15DefaultEpilogueIaSJ_SJ_NS1D_6thread17LinearCombinationIaLi1EiiLNS1I_9ScaleType4KindE0ELNS_15FloatRoundStyleE2EaEENS1_15EpilogueDefaultEEEEEvvEEEEvNT_6ParamsE --------------------------
	.section	.text._ZN7cutlass13device_kernelINS_4gemm6kernel13GemmUniversalIN4cute5tupleIJiiiiEEENS1_10collective13CollectiveMmaINS1_34MainloopSm90TmaGmmaWarpSpecializedILi3ENS5_IJNS4_1CILi1EEESB_SB_EEENS1_35KernelTmaWarpSpecializedCooperativeEEENS5_IJNSA_ILi192EEENSA_ILi64EEENSA_ILi256EEEEEEaNS5_IJlSB_lEEEaSJ_NS4_8TiledMMAINS4_8MMA_AtomIJNS4_4SM904GMMA26MMA_64x64x32_S32S8S8_SS_TNEEEENS4_6LayoutINS5_IJNSA_ILi2EEESB_SB_EEENS5_IJSB_NSA_ILi0EEEST_EEEEENS5_IJNS4_10UnderscoreESW_SW_EEEEENS4_13SM90_TMA_LOADENS4_14ComposedLayoutINS4_7SwizzleILi3ELi4ELi3EEENS4_18smem_ptr_flag_bitsILi8EEENSQ_INS5_IJNSA_ILi8EEENSA_ILi128EEEEEENS5_IJS16_SB_EEEEEEEvNS4_8identityESZ_S1A_vS1B_EENS_8epilogue10collective6detail29Sm90TmaWarpSpecializedAdapterINS1E_15DefaultEpilogueIaSJ_SJ_NS1D_6thread17LinearCombinationIaLi1EiiLNS1I_9ScaleType4KindE0ELNS_15FloatRoundStyleE2EaEENS1_15EpilogueDefaultEEEEEvvEEEEvNT_6ParamsE,"ax",@progbits
	.align	128
.text._ZN7cutlass13device_kernelINS_4gemm6kernel13GemmUniversalIN4cute5tupleIJiiiiEEENS1_10collective13CollectiveMmaINS1_34MainloopSm90TmaGmmaWarpSpecializedILi3ENS5_IJNS4_1CILi1EEESB_SB_EEENS1_35KernelTmaWarpSpecializedCooperativeEEENS5_IJNSA_ILi192EEENSA_ILi64EEENSA_ILi256EEEEEEaNS5_IJlSB_lEEEaSJ_NS4_8TiledMMAINS4_8MMA_AtomIJNS4_4SM904GMMA26MMA_64x64x32_S32S8S8_SS_TNEEEENS4_6LayoutINS5_IJNSA_ILi2EEESB_SB_EEENS5_IJSB_NSA_ILi0EEEST_EEEEENS5_IJNS4_10UnderscoreESW_SW_EEEEENS4_13SM90_TMA_LOADENS4_14ComposedLayoutINS4_7SwizzleILi3ELi4ELi3EEENS4_18smem_ptr_flag_bitsILi8EEENSQ_INS5_IJNSA_ILi8EEENSA_ILi128EEEEEENS5_IJS16_SB_EEEEEEEvNS4_8identityESZ_S1A_vS1B_EENS_8epilogue10collective6detail29Sm90TmaWarpSpecializedAdapterINS1E_15DefaultEpilogueIaSJ_SJ_NS1D_6thread17LinearCombinationIaLi1EiiLNS1I_9ScaleType4KindE0ELNS_15FloatRoundStyleE2EaEENS1_15EpilogueDefaultEEEEEvvEEEEvNT_6ParamsE:
        .type           _ZN7cutlass13device_kernelINS_4gemm6kernel13GemmUniversalIN4cute5tupleIJiiiiEEENS1_10collective13CollectiveMmaINS1_34MainloopSm90TmaGmmaWarpSpecializedILi3ENS5_IJNS4_1CILi1EEESB_SB_EEENS1_35KernelTmaWarpSpecializedCooperativeEEENS5_IJNSA_ILi192EEENSA_ILi64EEENSA_ILi256EEEEEEaNS5_IJlSB_lEEEaSJ_NS4_8TiledMMAINS4_8MMA_AtomIJNS4_4SM904GMMA26MMA_64x64x32_S32S8S8_SS_TNEEEENS4_6LayoutINS5_IJNSA_ILi2EEESB_SB_EEENS5_IJSB_NSA_ILi0EEEST_EEEEENS5_IJNS4_10UnderscoreESW_SW_EEEEENS4_13SM90_TMA_LOADENS4_14ComposedLayoutINS4_7SwizzleILi3ELi4ELi3EEENS4_18smem_ptr_flag_bitsILi8EEENSQ_INS5_IJNSA_ILi8EEENSA_ILi128EEEEEENS5_IJS16_SB_EEEEEEEvNS4_8identityESZ_S1A_vS1B_EENS_8epilogue10collective6detail29Sm90TmaWarpSpecializedAdapterINS1E_15DefaultEpilogueIaSJ_SJ_NS1D_6thread17LinearCombinationIaLi1EiiLNS1I_9ScaleType4KindE0ELNS_15FloatRoundStyleE2EaEENS1_15EpilogueDefaultEEEEEvvEEEEvNT_6ParamsE,@function
        .size           _ZN7cutlass13device_kernelINS_4gemm6kernel13GemmUniversalIN4cute5tupleIJiiiiEEENS1_10collective13CollectiveMmaINS1_34MainloopSm90TmaGmmaWarpSpecializedILi3ENS5_IJNS4_1CILi1EEESB_SB_EEENS1_35KernelTmaWarpSpecializedCooperativeEEENS5_IJNSA_ILi192EEENSA_ILi64EEENSA_ILi256EEEEEEaNS5_IJlSB_lEEEaSJ_NS4_8TiledMMAINS4_8MMA_AtomIJNS4_4SM904GMMA26MMA_64x64x32_S32S8S8_SS_TNEEEENS4_6LayoutINS5_IJNSA_ILi2EEESB_SB_EEENS5_IJSB_NSA_ILi0EEEST_EEEEENS5_IJNS4_10UnderscoreESW_SW_EEEEENS4_13SM90_TMA_LOADENS4_14ComposedLayoutINS4_7SwizzleILi3ELi4ELi3EEENS4_18smem_ptr_flag_bitsILi8EEENSQ_INS5_IJNSA_ILi8EEENSA_ILi128EEEEEENS5_IJS16_SB_EEEEEEEvNS4_8identityESZ_S1A_vS1B_EENS_8epilogue10collective6detail29Sm90TmaWarpSpecializedAdapterINS1E_15DefaultEpilogueIaSJ_SJ_NS1D_6thread17LinearCombinationIaLi1EiiLNS1I_9ScaleType4KindE0ELNS_15FloatRoundStyleE2EaEENS1_15EpilogueDefaultEEEEEvvEEEEvNT_6ParamsE,(.L_x_196 - _ZN7cutlass13device_kernelINS_4gemm6kernel13GemmUniversalIN4cute5tupleIJiiiiEEENS1_10collective13CollectiveMmaINS1_34MainloopSm90TmaGmmaWarpSpecializedILi3ENS5_IJNS4_1CILi1EEESB_SB_EEENS1_35KernelTmaWarpSpecializedCooperativeEEENS5_IJNSA_ILi192EEENSA_ILi64EEENSA_ILi256EEEEEEaNS5_IJlSB_lEEEaSJ_NS4_8TiledMMAINS4_8MMA_AtomIJNS4_4SM904GMMA26MMA_64x64x32_S32S8S8_SS_TNEEEENS4_6LayoutINS5_IJNSA_ILi2EEESB_SB_EEENS5_IJSB_NSA_ILi0EEEST_EEEEENS5_IJNS4_10UnderscoreESW_SW_EEEEENS4_13SM90_TMA_LOADENS4_14ComposedLayoutINS4_7SwizzleILi3ELi4ELi3EEENS4_18smem_ptr_flag_bitsILi8EEENSQ_INS5_IJNSA_ILi8EEENSA_ILi128EEEEEENS5_IJS16_SB_EEEEEEEvNS4_8identityESZ_S1A_vS1B_EENS_8epilogue10collective6detail29Sm90TmaWarpSpecializedAdapterINS1E_15DefaultEpilogueIaSJ_SJ_NS1D_6thread17LinearCombinationIaLi1EiiLNS1I_9ScaleType4KindE0ELNS_15FloatRoundStyleE2EaEENS1_15EpilogueDefaultEEEEEvvEEEEvNT_6ParamsE)
        .other          _ZN7cutlass13device_kernelINS_4gemm6kernel13GemmUniversalIN4cute5tupleIJiiiiEEENS1_10collective13CollectiveMmaINS1_34MainloopSm90TmaGmmaWarpSpecializedILi3ENS5_IJNS4_1CILi1EEESB_SB_EEENS1_35KernelTmaWarpSpecializedCooperativeEEENS5_IJNSA_ILi192EEENSA_ILi64EEENSA_ILi256EEEEEEaNS5_IJlSB_lEEEaSJ_NS4_8TiledMMAINS4_8MMA_AtomIJNS4_4SM904GMMA26MMA_64x64x32_S32S8S8_SS_TNEEEENS4_6LayoutINS5_IJNSA_ILi2EEESB_SB_EEENS5_IJSB_NSA_ILi0EEEST_EEEEENS5_IJNS4_10UnderscoreESW_SW_EEEEENS4_13SM90_TMA_LOADENS4_14ComposedLayoutINS4_7SwizzleILi3ELi4ELi3EEENS4_18smem_ptr_flag_bitsILi8EEENSQ_INS5_IJNSA_ILi8EEENSA_ILi128EEEEEENS5_IJS16_SB_EEEEEEEvNS4_8identityESZ_S1A_vS1B_EENS_8epilogue10collective6detail29Sm90TmaWarpSpecializedAdapterINS1E_15DefaultEpilogueIaSJ_SJ_NS1D_6thread17LinearCombinationIaLi1EiiLNS1I_9ScaleType4KindE0ELNS_15FloatRoundStyleE2EaEENS1_15EpilogueDefaultEEEEEvvEEEEvNT_6ParamsE,@"STO_CUDA_ENTRY STV_DEFAULT"
_ZN7cutlass13device_kernelINS_4gemm6kernel13GemmUniversalIN4cute5tupleIJiiiiEEENS1_10collective13CollectiveMmaINS1_34MainloopSm90TmaGmmaWarpSpecializedILi3ENS5_IJNS4_1CILi1EEESB_SB_EEENS1_35KernelTmaWarpSpecializedCooperativeEEENS5_IJNSA_ILi192EEENSA_ILi64EEENSA_ILi256EEEEEEaNS5_IJlSB_lEEEaSJ_NS4_8TiledMMAINS4_8MMA_AtomIJNS4_4SM904GMMA26MMA_64x64x32_S32S8S8_SS_TNEEEENS4_6LayoutINS5_IJNSA_ILi2EEESB_SB_EEENS5_IJSB_NSA_ILi0EEEST_EEEEENS5_IJNS4_10UnderscoreESW_SW_EEEEENS4_13SM90_TMA_LOADENS4_14ComposedLayoutINS4_7SwizzleILi3ELi4ELi3EEENS4_18smem_ptr_flag_bitsILi8EEENSQ_INS5_IJNSA_ILi8EEENSA_ILi128EEEEEENS5_IJS16_SB_EEEEEEEvNS4_8identityESZ_S1A_vS1B_EENS_8epilogue10collective6detail29Sm90TmaWarpSpecializedAdapterINS1E_15DefaultEpilogueIaSJ_SJ_NS1D_6thread17LinearCombinationIaLi1EiiLNS1I_9ScaleType4KindE0ELNS_15FloatRoundStyleE2EaEENS1_15EpilogueDefaultEEEEEvvEEEEvNT_6ParamsE:
[----:B------:R-:W0:Y:S01]  /*0000*/  LDC R1, c[0x0][0x28] ;  /* 0x00000a00ff017b82 */ /* 0x000e220000000800 */
[----:B------:R-:W1:Y:S01]  /*0010*/  S2R R3, SR_TID.X ;  /* 0x0000000000037919 */ /* 0x000e620000002100 */
[----:B------:R-:W-:Y:S01]  /*0020*/  ELECT P0, URZ, PT ;  /* 0x00000000003f782f */ /* 0x000fe20003800000 */
[----:B------:R-:W-:Y:S01]  /*0030*/  BSSY B0, `(.L_x_0) ;  /* 0x000000f000007945 */ /* 0x000fe20003800000 */
[--C-:B-1----:R-:W-:Y:S02]  /*0040*/  SHF.R.U32.HI R0, RZ, 0x5, R3.reuse ;  /* 0x00000005ff007819 */ /* 0x102fe40000011603 */
[----:B------:R-:W-:-:S03]  /*0050*/  SHF.R.U32.HI R14, RZ, 0x7, R3 ;  /* 0x00000007ff0e7819 */ /* 0x000fc60000011603 */
[----:B------:R-:W1:Y:S04]  /*0060*/  SHFL.IDX PT, R4, R0, RZ, 0x1f ;  /* 0x00001fff00047589 */ /* 0x000e6800000e0000 */
[----:B------:R2:W3:Y:S01]  /*0070*/  SHFL.IDX PT, R10, R14, RZ, 0x1f ;  /* 0x00001fff0e0a7589 */ /* 0x0004e200000e0000 */
[----:B-1----:R-:W-:-:S13]  /*0080*/  ISETP.NE.OR P0, PT, R4, RZ, !P0 ;  /* 0x000000ff0400720c */ /* 0x002fda0004705670 */
[----:B0-23--:R-:W-:Y:S05]  /*0090*/  @P0 BRA `(.L_x_1) ;  /* 0x0000000000200947 */ /* 0x00dfea0003800000 */
[----:B------:R-:W-:Y:S02]  /*00a0*/  ULDC.64 UR4, c[0x0][0x198] ;  /* 0x0000660000047ab9 */ /* 0x000fe40000000a00 */
[----:B------:R-:W-:Y:S02]  /*00b0*/  UIADD3 UR6, UP0, UR4, 0xf0, URZ ;  /* 0x000000f004067890 */ /* 0x000fe4000ff1e03f */
[----:B------:R-:W-:Y:S02]  /*00c0*/  UIADD3 UR4, UP1, UR4, 0x1f0, URZ ;  /* 0x000001f004047890 */ /* 0x000fe4000ff3e03f */
[----:B------:R-:W-:Y:S02]  /*00d0*/  UIADD3.X UR7, URZ, UR5, URZ, UP0, !UPT ;  /* 0x000000053f077290 */ /* 0x000fe400087fe43f */
[----:B------:R-:W-:-:S07]  /*00e0*/  UIADD3.X UR5, URZ, UR5, URZ, UP1, !UPT ;  /* 0x000000053f057290 */ /* 0x000fce0008ffe43f */
[----:B------:R0:W-:Y:S02]  /*00f0*/  UTMACCTL.PF [UR6] ;  /* 0x00000000060079b9 */ /* 0x0001e40008040000 */
[----:B------:R0:W-:Y:S02]  /*0100*/  UTMACCTL.PF [UR4] ;  /* 0x00000000040079b9 */ /* 0x0001e40008040000 */
[----:B0-----:R-:W-:Y:S01]  /*0110*/  NOP ;  /* 0x0000000000007918 */ /* 0x001fe20000000000 */
.L_x_1:
[----:B------:R-:W-:Y:S05]  /*0120*/  BSYNC B0 ;  /* 0x0000000000007941 */ /* 0x000fea0003800000 */
.L_x_0:
[----:B------:R-:W0:Y:S02]  /*0130*/  SHFL.IDX PT, R2, R0, RZ, 0x1f ;  /* 0x00001fff00027589 */ /* 0x000e2400000e0000 */
[----:B0-----:R-:W-:-:S13]  /*0140*/  ISETP.NE.AND P0, PT, R2, RZ, PT ;  /* 0x000000ff0200720c */ /* 0x001fda0003f05270 */
[----:B------:R-:W-:Y:S05]  /*0150*/  @P0 BRA `(.L_x_2) ;  /* 0x0000000000500947 */ /* 0x000fea0003800000 */
[----:B------:R-:W0:Y:S01]  /*0160*/  S2UR UR8, SR_CgaCtaId ;  /* 0x00000000000879c3 */ /* 0x000e220000008800 */
[----:B------:R-:W-:Y:S01]  /*0170*/  UMOV UR4, 0x400 ;  /* 0x0000040000047882 */ /* 0x000fe20000000000 */
[----:B------:R-:W-:Y:S01]  /*0180*/  UMOV UR5, 0x1 ;  /* 0x0000000100057882 */ /* 0x000fe20000000000 */
[----:B------:R-:W-:Y:S01]  /*0190*/  UMOV UR6, 0x100 ;  /* 0x0000010000067882 */ /* 0x000fe20000000000 */
[----:B------:R-:W-:Y:S01]  /*01a0*/  ELECT P0, URZ, PT ;  /* 0x00000000003f782f */ /* 0x000fe20003800000 */
[----:B------:R-:W-:-:S04]  /*01b0*/  UIADD3 UR6, -UR6, 0x100000, URZ ;  /* 0x0010000006067890 */ /* 0x000fc8000fffe13f */
[----:B------:R-:W-:Y:S02]  /*01c0*/  USHF.L.U32 UR7, UR6, 0xb, URZ ;  /* 0x0000000b06077899 */ /* 0x000fe4000800063f */
[----:B------:R-:W-:Y:S02]  /*01d0*/  USHF.L.U32 UR6, UR6, 0x1, URZ ;  /* 0x0000000106067899 */ /* 0x000fe4000800063f */
[----:B0-----:R-:W-:Y:S02]  /*01e0*/  ULEA UR8, UR8, UR4, 0x18 ;  /* 0x0000000408087291 */ /* 0x001fe4000f8ec03f */
[----:B------:R-:W-:-:S04]  /*01f0*/  UIADD3 UR4, -UR5, 0x100000, URZ ;  /* 0x0010000005047890 */ /* 0x000fc8000fffe13f */
[----:B------:R-:W-:Y:S02]  /*0200*/  USHF.L.U32 UR5, UR4, 0xb, URZ ;  /* 0x0000000b04057899 */ /* 0x000fe4000800063f */
[----:B------:R-:W-:Y:S01]  /*0210*/  USHF.L.U32 UR4, UR4, 0x1, URZ ;  /* 0x0000000104047899 */ /* 0x000fe2000800063f */
[----:B------:R-:W0:Y:S11]  /*0220*/  FENCE.VIEW.ASYNC.S ;  /* 0x00000000000073c6 */ /* 0x000e360000000000 */
[----:B0-----:R0:W1:Y:S01]  /*0230*/  SYNCS.EXCH.64 URZ, [UR8], UR4 ;  /* 0x00000004083f75b2 */ /* 0x0010620008000100 */
[----:B------:R0:W2:Y:S01]  /*0240*/  SYNCS.EXCH.64 URZ, [UR8+0x18], UR6 ;  /* 0x00001806083f75b2 */ /* 0x0000a20008000100 */
[----:B------:R0:W3:Y:S01]  /*0250*/  SYNCS.EXCH.64 URZ, [UR8+0x8], UR4 ;  /* 0x00000804083f75b2 */ /* 0x0000e20008000100 */
[----:B------:R0:W4:Y:S01]  /*0260*/  SYNCS.EXCH.64 URZ, [UR8+0x20], UR6 ;  /* 0x00002006083f75b2 */ /* 0x0001220008000100 */
[----:B------:R0:W0:Y:S01]  /*0270*/  SYNCS.EXCH.64 URZ, [UR8+0x10], UR4 ;  /* 0x00001004083f75b2 */ /* 0x0000220008000100 */
[----:B------:R0:W0:Y:S01]  /*0280*/  SYNCS.EXCH.64 URZ, [UR8+0x28], UR6 ;  /* 0x00002806083f75b2 */ /* 0x0000220008000100 */
[----:B------:R-:W-:Y:S01]  /*0290*/  NOP ;  /* 0x0000000000007918 */ /* 0x000fe20000000000 */
.L_x_2:
[----:B------:R-:W5:Y:S01]  /*02a0*/  SHFL.IDX PT, R0, R0, RZ, 0x1f ;  /* 0x00001fff00007589 */ /* 0x000f6200000e0000 */
[----:B------:R-:W-:Y:S01]  /*02b0*/  ELECT P0, URZ, PT ;  /* 0x00000000003f782f */ /* 0x000fe20003800000 */
[----:B------:R-:W1:Y:S01]  /*02c0*/  LDC R2, c[0x0][0x65c] ;  /* 0x00019700ff027b82 */ /* 0x000e620000000800 */
[----:B------:R-:W-:Y:S01]  /*02d0*/  SHF.R.S32.HI R7, RZ, 0x1f, R4 ;  /* 0x0000001fff077819 */ /* 0x000fe20000011404 */
[----:B------:R-:W2:Y:S01]  /*02e0*/  S2R R5, SR_CTAID.Y ;  /* 0x0000000000057919 */ /* 0x000ea20000002600 */
[----:B0-----:R-:W-:Y:S01]  /*02f0*/  UMOV UR4, 0x20 ;  /* 0x0000002000047882 */ /* 0x001fe20000000000 */
[----:B------:R-:W-:Y:S01]  /*0300*/  NOP ;  /* 0x0000000000007918 */ /* 0x000fe20000000000 */
[----:B------:R-:W-:Y:S01]  /*0310*/  LEA.HI R7, R7, R4, RZ, 0x2 ;  /* 0x0000000407077211 */ /* 0x000fe200078f10ff */
[----:B------:R-:W0:Y:S01]  /*0320*/  S2R R6, SR_CTAID.X ;  /* 0x0000000000067919 */ /* 0x000e220000002500 */
[----:B------:R-:W-:Y:S01]  /*0330*/  ISETP.NE.AND P2, PT, R10, RZ, PT ;  /* 0x000000ff0a00720c */ /* 0x000fe20003f45270 */
[----:B------:R-:W-:Y:S01]  /*0340*/  NOP ;  /* 0x0000000000007918 */ /* 0x000fe20000000000 */
[----:B------:R-:W-:-:S02]  /*0350*/  LOP3.LUT R7, R7, 0xfffffffc, RZ, 0xc0, !PT ;  /* 0xfffffffc07077812 */ /* 0x000fc400078ec0ff */
[----:B-----5:R-:W-:Y:S02]  /*0360*/  ISETP.NE.OR P0, PT, R0, RZ, !P0 ;  /* 0x000000ff0000720c */ /* 0x020fe40004705670 */
[----:B-1----:R-:W-:-:S04]  /*0370*/  ISETP.NE.AND P3, PT, R2, 0x1, PT ;  /* 0x000000010200780c */ /* 0x002fc80003f65270 */
[----:B------:R-:W-:Y:S01]  /*0380*/  P2R R0, PR, RZ, 0x8 ;  /* 0x00000008ff007803 */ /* 0x000fe20000000000 */
[----:B------:R-:W-:Y:S01]  /*0390*/  IMAD.IADD R0, R4, 0x1, -R7 ;  /* 0x0000000104007824 */ /* 0x000fe200078e0a07 */
[----:B------:R-:W-:Y:S01]  /*03a0*/  LOP3.LUT R4, R3, 0x7f, RZ, 0xc0, !PT ;  /* 0x0000007f03047812 */ /* 0x000fe200078ec0ff */
[----:B------:R-:W-:-:S03]  /*03b0*/  IMAD.MOV.U32 R7, RZ, RZ, RZ ;  /* 0x000000ffff077224 */ /* 0x000fc600078e00ff */
[----:B------:R-:W-:Y:S01]  /*03c0*/  ISETP.NE.AND P1, PT, R0, 0x3, PT ;  /* 0x000000030000780c */ /* 0x000fe20003f25270 */
[----:B------:R-:W-:Y:S01]  /*03d0*/  VOTEU.ALL UP0, P0 ;  /* 0x00000000003f7886 */ /* 0x000fe20000000000 */
[----:B------:R-:W-:Y:S01]  /*03e0*/  VOTEU.ALL UP1, P0 ;  /* 0x00000000003f7886 */ /* 0x000fe20000020000 */
[----:B------:R-:W0:Y:S01]  /*03f0*/  @P3 LDC R17, c[0x0][0x10] ;  /* 0x00000400ff113b82 */ /* 0x000e220000000800 */
[----:B--2---:R-:W-:Y:S02]  /*0400*/  @P3 IMAD.MOV.U32 R8, RZ, RZ, R5 ;  /* 0x000000ffff083224 */ /* 0x004fe400078e0005 */
[----:B------:R-:W-:Y:S01]  /*0410*/  @!UP0 UMOV UR6, 0x400 ;  /* 0x0000040000068882 */ /* 0x000fe20000000000 */
[----:B------:R-:W-:-:S04]  /*0420*/  @!UP0 UIADD3 UR4, -UR4, 0x100000, URZ ;  /* 0x0010000004048890 */ /* 0x000fc8000fffe13f */
[----:B------:R-:W-:Y:S02]  /*0430*/  @!UP0 USHF.L.U32 UR5, UR4, 0xb, URZ ;  /* 0x0000000b04058899 */ /* 0x000fe4000800063f */
[----:B------:R-:W-:Y:S01]  /*0440*/  @!UP0 USHF.L.U32 UR4, UR4, 0x1, URZ ;  /* 0x0000000104048899 */ /* 0x000fe2000800063f */
[----:B------:R-:W-:Y:S01]  /*0450*/  @P3 IMAD.MOV.U32 R9, RZ, RZ, RZ ;  /* 0x000000ffff093224 */ /* 0x000fe200078e00ff */
[----:B------:R-:W1:Y:S08]  /*0460*/  @!UP0 S2UR UR7, SR_CgaCtaId ;  /* 0x00000000000789c3 */ /* 0x000e700000008800 */
[----:B------:R-:W2:Y:S01]  /*0470*/  @!P3 LDC R11, c[0x0][0xc] ;  /* 0x00000300ff0bbb82 */ /* 0x000ea20000000800 */
[----:B0-----:R-:W-:Y:S01]  /*0480*/  @P3 IMAD.WIDE.U32 R16, R6, R17, R8 ;  /* 0x0000001106103225 */ /* 0x001fe200078e0008 */
[----:B-1----:R-:W-:Y:S01]  /*0490*/  @!UP0 ULEA UR8, UR7, UR6, 0x18 ;  /* 0x0000000607088291 */ /* 0x002fe2000f8ec03f */
[----:B------:R-:W-:-:S02]  /*04a0*/  VOTEU.ALL UP0, P0 ;  /* 0x00000000003f7886 */ /* 0x000fc40000000000 */
[----:B------:R-:W-:Y:S01]  /*04b0*/  ULDC UR6, c[0x0][0xc] ;  /* 0x0000030000067ab9 */ /* 0x000fe20000000800 */
[----:B------:R-:W-:Y:S01]  /*04c0*/  ISETP.EQ.OR P0, PT, R0, RZ, !P1 ;  /* 0x000000ff0000720c */ /* 0x000fe20004f02670 */
[----:B------:R-:W-:-:S03]  /*04d0*/  ULDC UR7, c[0x0][0x10] ;  /* 0x0000040000077ab9 */ /* 0x000fc60000000800 */
[C---:B------:R-:W-:Y:S01]  /*04e0*/  ISETP.EQ.AND P0, PT, R10.reuse, RZ, P0 ;  /* 0x000000ff0a00720c */ /* 0x040fe20000702270 */
[----:B------:R-:W-:Y:S02]  /*04f0*/  VIADD R10, R10, 0xffffffff ;  /* 0xffffffff0a0a7836 */ /* 0x000fe40000000000 */
[----:B--2---:R-:W-:Y:S01]  /*0500*/  @!P3 IMAD.WIDE.U32 R8, R11, R5, R6 ;  /* 0x000000050b08b225 */ /* 0x004fe200078e0006 */
[----:B------:R-:W0:Y:S02]  /*0510*/  FENCE.VIEW.ASYNC.S ;  /* 0x00000000000073c6 */ /* 0x000e240000000000 */
[----:B0-----:R-:W3:Y:S01]  /*0520*/  @!UP0 SYNCS.EXCH.64 URZ, [UR8+0x40], UR4 ;  /* 0x00004004083f85b2 */ /* 0x001ee20008000100 */
[----:B------:R-:W-:Y:S01]  /*0530*/  SEL R18, RZ, 0x1, !P0 ;  /* 0x00000001ff127807 */ /* 0x000fe20004000000 */
[----:B------:R-:W-:Y:S01]  /*0540*/  @P3 IMAD.MOV.U32 R11, RZ, RZ, RZ ;  /* 0x000000ffff0b3224 */ /* 0x000fe200078e00ff */
[----:B------:R-:W-:Y:S01]  /*0550*/  ISETP.GE.U32.AND P1, PT, R10, 0x2, PT ;  /* 0x000000020a00780c */ /* 0x000fe20003f26070 */
[----:B------:R-:W-:-:S02]  /*0560*/  @!P3 IMAD.MOV.U32 R16, RZ, RZ, R8 ;  /* 0x000000ffff10b224 */ /* 0x000fc400078e0008 */
[----:B------:R-:W-:Y:S01]  /*0570*/  @P3 IMAD.IADD R17, R17, 0x1, R11 ;  /* 0x0000000111113824 */ /* 0x000fe200078e020b */
[----:B------:R-:W-:Y:S01]  /*0580*/  SEL R18, R18, 0x2, P1 ;  /* 0x0000000212127807 */ /* 0x000fe20000800000 */
[----:B------:R-:W-:Y:S01]  /*0590*/  @!P3 IMAD.MOV.U32 R17, RZ, RZ, R9 ;  /* 0x000000ffff11b224 */ /* 0x000fe200078e0009 */
[----:B------:R0:W3:Y:S01]  /*05a0*/  @!UP1 SYNCS.EXCH.64 URZ, [UR8+0x48], UR4 ;  /* 0x00004804083f95b2 */ /* 0x0000e20008000100 */
[----:B------:R-:W-:Y:S01]  /*05b0*/  NOP ;  /* 0x0000000000007918 */ /* 0x000fe20000000000 */
[----:B0-----:R-:W-:-:S03]  /*05c0*/  UIMAD.WIDE.U32 UR4, UR6, UR7, URZ ;  /* 0x00000007060472a5 */ /* 0x001fc6000f8e003f */
[----:B------:R-:W-:Y:S02]  /*05d0*/  ULDC UR6, c[0x0][0x14] ;  /* 0x0000050000067ab9 */ /* 0x000fe40000000800 */
[----:B------:R-:W-:Y:S02]  /*05e0*/  UIMAD.WIDE.U32 UR38, UR4, UR6, URZ ;  /* 0x00000006042672a5 */ /* 0x000fe4000f8e003f */
[----:B------:R-:W-:-:S04]  /*05f0*/  UIMAD UR41, UR5, UR6, URZ ;  /* 0x00000006052972a4 */ /* 0x000fc8000f8e023f */
[----:B------:R-:W-:Y:S01]  /*0600*/  UIADD3 UR41, UR39, UR41, URZ ;  /* 0x0000002927297290 */ /* 0x000fe2000fffe03f */
[----:B---34-:R-:W-:Y:S06]  /*0610*/  BAR.SYNC.DEFER_BLOCKING 0x0 ;  /* 0x0000000000007b1d */ /* 0x018fec0000010000 */
[----:B------:R-:W-:Y:S05]  /*0620*/  @!P2 BRA `(.L_x_3) ;  /* 0x0000005800eca947 */ /* 0x000fea0003800000 */
[----:B------:R-:W-:-:S13]  /*0630*/  ISETP.GT.U32.AND P0, PT, R10, 0x1, PT ;  /* 0x000000010a00780c */ /* 0x000fda0003f04070 */
[----:B------:R-:W-:Y:S05]  /*0640*/  @P0 EXIT ;  /* 0x000000000000094d */ /* 0x000fea0003800000 */
[----:B------:R-:W-:Y:S01]  /*0650*/  ULDC.64 UR4, c[0x0][0x650] ;  /* 0x0001940000047ab9 */ /* 0x000fe20000000a00 */
[----:B------:R-:W-:Y:S01]  /*0660*/  PRMT R0, RZ, 0x7610, R0 ;  /* 0x00007610ff007816 */ /* 0x000fe20000000000 */
[----:B------:R-:W-:Y:S01]  /*0670*/  IMAD.MOV.U32 R99, RZ, RZ, -0x1 ;  /* 0xffffffffff637424 */ /* 0x000fe200078e00ff */
[----:B------:R-:W-:Y:S01]  /*0680*/  ISETP.GE.U32.AND P0, PT, R16, UR4, PT ;  /* 0x0000000410007c0c */ /* 0x000fe2000bf06070 */
[----:B------:R-:W-:Y:S02]  /*0690*/  IMAD.MOV.U32 R98, RZ, RZ, -0x1 ;  /* 0xffffffffff627424 */ /* 0x000fe400078e00ff */
[----:B------:R-:W-:Y:S01]  /*06a0*/  IMAD.MOV.U32 R19, RZ, RZ, -0x1 ;  /* 0xffffffffff137424 */ /* 0x000fe200078e00ff */
[----:B------:R-:W-:-:S13]  /*06b0*/  ISETP.GE.U32.AND.EX P0, PT, R17, UR5, PT, P0 ;  /* 0x0000000511007c0c */ /* 0x000fda000bf06100 */
[----:B------:R-:W-:Y:S05]  /*06c0*/  @P0 BRA `(.L_x_4) ;  /* 0x0000000400580947 */ /* 0x000fea0003800000 */
[----:B------:R-:W0:Y:S01]  /*06d0*/  LDC.64 R20, c[0x0][0x628] ;  /* 0x00018a00ff147b82 */ /* 0x000e220000000a00 */
[----:B------:R-:W-:Y:S02]  /*06e0*/  IMAD.MOV.U32 R8, RZ, RZ, R16 ;  /* 0x000000ffff087224 */ /* 0x000fe400078e0010 */
[----:B------:R-:W-:-:S05]  /*06f0*/  IMAD.MOV.U32 R9, RZ, RZ, R17 ;  /* 0x000000ffff097224 */ /* 0x000fca00078e0011 */
[----:B------:R-:W1:Y:S08]  /*0700*/  LDC R0, c[0x0][0x630] ;  /* 0x00018c00ff007b82 */ /* 0x000e700000000800 */
[----:B------:R-:W2:Y:S01]  /*0710*/  LDC.64 R22, c[0x0][0x620] ;  /* 0x00018800ff167b82 */ /* 0x000ea20000000a00 */
[----:B0-----:R-:W-:-:S04]  /*0720*/  ISETP.NE.U32.AND P0, PT, R20, RZ, PT ;  /* 0x000000ff1400720c */ /* 0x001fc80003f05070 */
[----:B------:R-:W-:-:S13]  /*0730*/  ISETP.NE.AND.EX P0, PT, R21, RZ, PT, P0 ;  /* 0x000000ff1500720c */ /* 0x000fda0003f05300 */
[----:B-12---:R-:W-:Y:S05]  /*0740*/  @!P0 BRA `(.L_x_5) ;  /* 0x0000000000288947 */ /* 0x006fea0003800000 */
[----:B------:R-:W0:Y:S02]  /*0750*/  LDC R13, c[0x0][0x634] ;  /* 0x00018d00ff0d7b82 */ /* 0x000e240000000800 */
[----:B0-----:R-:W-:-:S05]  /*0760*/  IADD3 R13, P0, R16, R13, RZ ;  /* 0x0000000d100d7210 */ /* 0x001fca0007f1e0ff */
[----:B------:R-:W-:-:S04]  /*0770*/  IMAD.X R15, RZ, RZ, R17, P0 ;  /* 0x000000ffff0f7224 */ /* 0x000fc800000e0611 */
[----:B------:R-:W-:-:S04]  /*0780*/  IMAD.WIDE.U32 R8, R15, R20, RZ ;  /* 0x000000140f087225 */ /* 0x000fc800078e00ff */
[----:B------:R-:W-:-:S04]  /*0790*/  IMAD.WIDE.U32 R10, P0, R13, R21, R8 ;  /* 0x000000150d0a7225 */ /* 0x000fc80007800008 */
[----:B------:R-:W-:-:S04]  /*07a0*/  IMAD.WIDE.U32 R8, R13, R20, RZ ;  /* 0x000000140d087225 */ /* 0x000fc800078e00ff */
[----:B------:R-:W-:Y:S01]  /*07b0*/  IMAD.X R13, RZ, RZ, RZ, P0 ;  /* 0x000000ffff0d7224 */ /* 0x000fe200000e06ff */
[----:B------:R-:W-:Y:S01]  /*07c0*/  IADD3 RZ, P0, R9, R10, RZ ;  /* 0x0000000a09ff7210 */ /* 0x000fe20007f1e0ff */
[----:B------:R-:W-:-:S04]  /*07d0*/  IMAD.MOV.U32 R12, RZ, RZ, R11 ;  /* 0x000000ffff0c7224 */ /* 0x000fc800078e000b */
[----:B------:R-:W-:-:S08]  /*07e0*/  IMAD.WIDE.U32.X R8, R15, R21, R12, P0 ;  /* 0x000000150f087225 */ /* 0x000fd000000e040c */
.L_x_5:
[-CC-:B------:R-:W-:Y:S01]  /*07f0*/  SHF.R.U64 R25, R8, R0.reuse, R9.reuse ;  /* 0x0000000008197219 */ /* 0x180fe20000001209 */
[----:B------:R-:W0:Y:S01]  /*0800*/  LDC R12, c[0x0][0x618] ;  /* 0x00018600ff0c7b82 */ /* 0x000e220000000800 */
[----:B------:R-:W-:Y:S01]  /*0810*/  SHF.R.U32.HI R7, RZ, R0, R9 ;  /* 0x00000000ff077219 */ /* 0x000fe20000011609 */
[----:B------:R-:W-:Y:S01]  /*0820*/  ULDC UR4, c[0x0][0x150] ;  /* 0x0000540000047ab9 */ /* 0x000fe20000000800 */
[----:B------:R-:W-:Y:S02]  /*0830*/  IADD3 R11, P0, RZ, -R25, RZ ;  /* 0x80000019ff0b7210 */ /* 0x000fe40007f1e0ff */
[----:B------:R-:W-:-:S03]  /*0840*/  I2FP.F32.U32 R0, R6 ;  /* 0x0000000600007245 */ /* 0x000fc60000201000 */
[----:B------:R-:W1:Y:S01]  /*0850*/  LDC.64 R30, c[0x0][0x640] ;  /* 0x00019000ff1e7b82 */ /* 0x000e620000000a00 */
[----:B------:R-:W-:Y:S02]  /*0860*/  IMAD.X R13, RZ, RZ, ~R7, P0 ;  /* 0x000000ffff0d7224 */ /* 0x000fe400000e0e07 */
[----:B------:R-:W-:Y:S01]  /*0870*/  FMUL R0, R0, UR4 ;  /* 0x0000000400007c20 */ /* 0x000fe20008400000 */
[----:B------:R-:W-:Y:S01]  /*0880*/  IMAD.WIDE.U32 R8, R11, R22, R16 ;  /* 0x000000160b087225 */ /* 0x000fe200078e0010 */
[----:B------:R-:W-:-:S03]  /*0890*/  ULDC UR4, c[0x0][0x154] ;  /* 0x0000550000047ab9 */ /* 0x000fc60000000800 */
[----:B------:R-:W-:Y:S01]  /*08a0*/  IMAD R10, R13, R22, RZ ;  /* 0x000000160d0a7224 */ /* 0x000fe200078e02ff */
[----:B------:R-:W2:Y:S01]  /*08b0*/  LDC R7, c[0x0][0x144] ;  /* 0x00005100ff077b82 */ /* 0x000ea20000000800 */
[----:B------:R-:W3:Y:S02]  /*08c0*/  F2I.U32.TRUNC.NTZ R0, R0 ;  /* 0x0000000000007305 */ /* 0x000ee4000020f000 */
[----:B------:R-:W-:-:S04]  /*08d0*/  IMAD R11, R11, R23, R10 ;  /* 0x000000170b0b7224 */ /* 0x000fc800078e020a */
[----:B------:R-:W-:Y:S01]  /*08e0*/  IMAD.IADD R9, R9, 0x1, R11 ;  /* 0x0000000109097824 */ /* 0x000fe200078e020b */
[----:B------:R-:W4:Y:S01]  /*08f0*/  LDC R24, c[0x0][0x608] ;  /* 0x00018200ff187b82 */ /* 0x000f220000000800 */
[----:B------:R-:W-:-:S03]  /*0900*/  IMAD.MOV.U32 R11, RZ, RZ, -0x1 ;  /* 0xffffffffff0b7424 */ /* 0x000fc600078e00ff */
[-CC-:B0-----:R-:W-:Y:S02]  /*0910*/  SHF.R.U64 R22, R8, R12.reuse, R9.reuse ;  /* 0x0000000c08167219 */ /* 0x181fe40000001209 */
[----:B------:R-:W-:Y:S02]  /*0920*/  I2FP.F32.U32 R8, R5 ;  /* 0x0000000500087245 */ /* 0x000fe40000201000 */
[----:B------:R-:W0:Y:S01]  /*0930*/  LDC R28, c[0x0][0x658] ;  /* 0x00019600ff1c7b82 */ /* 0x000e220000000800 */
[----:B-1----:R-:W-:Y:S01]  /*0940*/  ISETP.NE.U32.AND P0, PT, R30, RZ, PT ;  /* 0x000000ff1e00720c */ /* 0x002fe20003f05070 */
[----:B---3--:R-:W-:Y:S02]  /*0950*/  IMAD.MOV R10, RZ, RZ, -R0 ;  /* 0x000000ffff0a7224 */ /* 0x008fe400078e0a00 */
[----:B------:R-:W-:Y:S01]  /*0960*/  FMUL R8, R8, UR4 ;  /* 0x0000000408087c20 */ /* 0x000fe20008400000 */
[----:B------:R-:W-:Y:S02]  /*0970*/  SHF.R.U32.HI R9, RZ, R12, R9 ;  /* 0x0000000cff097219 */ /* 0x000fe40000011609 */
[----:B------:R-:W-:Y:S01]  /*0980*/  ISETP.NE.AND.EX P0, PT, R31, RZ, PT, P0 ;  /* 0x000000ff1f00720c */ /* 0x000fe20003f05300 */
[----:B------:R1:W3:Y:S01]  /*0990*/  F2I.U32.TRUNC.NTZ R15, R8 ;  /* 0x00000008000f7305 */ /* 0x0002e2000020f000 */
[----:B------:R-:W1:Y:S01]  /*09a0*/  LDC R20, c[0x0][0x148] ;  /* 0x00005200ff147b82 */ /* 0x000e620000000800 */
[----:B--2---:R-:W-:-:S07]  /*09b0*/  IMAD R0, R7, R10, R6 ;  /* 0x0000000a07007224 */ /* 0x004fce00078e0206 */
[----:B------:R-:W2:Y:S01]  /*09c0*/  LDC R26, c[0x0][0x600] ;  /* 0x00018000ff1a7b82 */ /* 0x000ea20000000800 */
[-CC-:B----4-:R-:W-:Y:S02]  /*09d0*/  SHF.R.U64 R32, R22, R24.reuse, R9.reuse ;  /* 0x0000001816207219 */ /* 0x190fe40000001209 */
[----:B------:R-:W-:Y:S01]  /*09e0*/  SHF.R.U32.HI R7, RZ, R24, R9 ;  /* 0x00000018ff077219 */ /* 0x000fe20000011609 */
[----:B------:R-:W-:-:S04]  /*09f0*/  IMAD.MOV.U32 R9, RZ, RZ, 0x1 ;  /* 0x00000001ff097424 */ /* 0x000fc800078e00ff */
[----:B------:R-:W4:Y:S01]  /*0a00*/  LDC R21, c[0x0][0x648] ;  /* 0x00019200ff157b82 */ /* 0x000f220000000800 */
[-C--:B0-----:R-:W-:Y:S02]  /*0a10*/  SHF.L.U32 R6, R11, R28.reuse, RZ ;  /* 0x0000001c0b067219 */ /* 0x081fe400000006ff */
[--C-:B------:R-:W-:Y:S02]  /*0a20*/  SHF.R.U64 R24, R32, R28, R7.reuse ;  /* 0x0000001c20187219 */ /* 0x100fe40000001207 */
[----:B------:R-:W-:Y:S02]  /*0a30*/  LOP3.LUT R13, RZ, R6, RZ, 0x33, !PT ;  /* 0x00000006ff0d7212 */ /* 0x000fe400078e33ff */
[-C--:B------:R-:W-:Y:S01]  /*0a40*/  SHF.R.U32.HI R7, RZ, R28.reuse, R7 ;  /* 0x0000001cff077219 */ /* 0x080fe20000011607 */
[----:B------:R-:W0:Y:S01]  /*0a50*/  LDC R23, c[0x0][0x638] ;  /* 0x00018e00ff177b82 */ /* 0x000e220000000800 */
[----:B------:R-:W-:Y:S01]  /*0a60*/  SHF.L.U32 R12, R9, R28, RZ ;  /* 0x0000001c090c7219 */ /* 0x000fe200000006ff */
[----:B------:R-:W-:-:S06]  /*0a70*/  IMAD.MOV.U32 R6, RZ, RZ, R24 ;  /* 0x000000ffff067224 */ /* 0x000fcc00078e0018 */
[----:B------:R-:W0:Y:S01]  /*0a80*/  LDC R99, c[0x0][0x610] ;  /* 0x00018400ff637b82 */ /* 0x000e220000000800 */
[----:B-1-3--:R-:W-:Y:S05]  /*0a90*/  @!P0 BRA `(.L_x_6) ;  /* 0x0000000000288947 */ /* 0x00afea0003800000 */
[----:B------:R-:W1:Y:S02]  /*0aa0*/  LDC R11, c[0x0][0x64c] ;  /* 0x00019300ff0b7b82 */ /* 0x000e640000000800 */
[----:B-1----:R-:W-:-:S05]  /*0ab0*/  IADD3 R11, P0, R24, R11, RZ ;  /* 0x0000000b180b7210 */ /* 0x002fca0007f1e0ff */
        /* <DEDUP_REMOVED lines=8> */
.L_x_6:
[----:B----4-:R-:W-:Y:S01]  /*0b40*/  SHF.R.U64 R6, R6, R21, R7 ;  /* 0x0000001506067219 */ /* 0x010fe20000001207 */
[----:B--2---:R-:W-:Y:S01]  /*0b50*/  VIADD R7, R26, 0xffffffff ;  /* 0xffffffff1a077836 */ /* 0x004fe20000000000 */
[----:B------:R-:W-:Y:S01]  /*0b60*/  LOP3.LUT R13, R32, R13, RZ, 0xc0, !PT ;  /* 0x0000000d200d7212 */ /* 0x000fe200078ec0ff */
[----:B------:R-:W-:Y:S02]  /*0b70*/  IMAD.MOV R15, RZ, RZ, -R15 ;  /* 0x000000ffff0f7224 */ /* 0x000fe400078e0a0f */
[----:B------:R-:W-:Y:S02]  /*0b80*/  IMAD.MOV R8, RZ, RZ, -R6 ;  /* 0x000000ffff087224 */ /* 0x000fe400078e0a06 */
[----:B------:R-:W-:Y:S01]  /*0b90*/  IMAD R13, R12, R6, R13 ;  /* 0x000000060c0d7224 */ /* 0x000fe200078e020d */
[----:B------:R-:W-:Y:S01]  /*0ba0*/  LOP3.LUT R6, R22, R7, RZ, 0xc0, !PT ;  /* 0x0000000716067212 */ /* 0x000fe200078ec0ff */
[----:B------:R-:W-:Y:S02]  /*0bb0*/  @P3 IMAD R0, R20, R15, R5 ;  /* 0x0000000f14003224 */ /* 0x000fe400078e0205 */
[----:B0-----:R-:W-:-:S02]  /*0bc0*/  IMAD R5, R8, R23, R24 ;  /* 0x0000001708057224 */ /* 0x001fc400078e0218 */
[----:B------:R-:W-:Y:S02]  /*0bd0*/  IMAD R99, R13, R99, R0 ;  /* 0x000000630d637224 */ /* 0x000fe400078e0200 */
[----:B------:R-:W-:Y:S02]  /*0be0*/  IMAD R6, R5, R26, R6 ;  /* 0x0000001a05067224 */ /* 0x000fe400078e0206 */
[----:B------:R-:W-:Y:S02]  /*0bf0*/  IMAD.MOV.U32 R0, RZ, RZ, 0x1 ;  /* 0x00000001ff007424 */ /* 0x000fe400078e00ff */
[----:B------:R-:W-:Y:S01]  /*0c00*/  IMAD.MOV.U32 R19, RZ, RZ, R25 ;  /* 0x000000ffff137224 */ /* 0x000fe200078e0019 */
[----:B------:R-:W-:Y:S02]  /*0c10*/  SEL R98, R6, R99, !P3 ;  /* 0x0000006306627207 */ /* 0x000fe40005800000 */
[----:B------:R-:W-:-:S07]  /*0c20*/  SEL R99, R99, R6, !P3 ;  /* 0x0000000663637207 */ /* 0x000fce0005800000 */
.L_x_4:
[----:B------:R-:W-:-:S08]  /*0c30*/  NOP ;  /* 0x0000000000007918 */ /* 0x000fd00000000000 */
[----:B------:R-:W0:Y:S02]  /*0c40*/  USETMAXREG.TRY_ALLOC.CTAPOOL UP0, 0xe8 ;  /* 0x000000e8000079c8 */ /* 0x000e240008000600 */
[----:B0-----:R-:W-:-:S13]  /*0c50*/  PLOP3.LUT P0, PT, PT, PT, UP0, 0x80, 0x0 ;  /* 0x000000000000781c */ /* 0x001fda0003f0f008 */
[----:B------:R-:W-:Y:S05]  /*0c60*/  @!P0 BRA `(.L_x_4) ;  /* 0xfffffffc00f08947 */ /* 0x000fea000383ffff */
[----:B------:R-:W-:Y:S01]  /*0c70*/  ULDC.64 UR4, c[0x0][0x598] ;  /* 0x0001660000047ab9 */ /* 0x000fe20000000a00 */
[----:B------:R-:W-:Y:S01]  /*0c80*/  ULDC.64 UR36, c[0x0][0x208] ;  /* 0x0000820000247ab9 */ /* 0x000fe20000000a00 */
[----:B------:R-:W-:-:S04]  /*0c90*/  ISETP.NE.U32.AND P0, PT, RZ, UR4, PT ;  /* 0x00000004ff007c0c */ /* 0x000fc8000bf05070 */
[----:B------:R-:W-:-:S13]  /*0ca0*/  ISETP.NE.AND.EX P0, PT, RZ, UR5, PT, P0 ;  /* 0x00000005ff007c0c */ /* 0x000fda000bf05300 */
[----:B------:R-:W-:Y:S05]  /*0cb0*/  @!P0 BRA `(.L_x_7) ;  /* 0x00000000001c8947 */ /* 0x000fea0003800000 */
[----:B------:R-:W0:Y:S02]  /*0cc0*/  LDC.64 R6, c[0x0][0x598] ;  /* 0x00016600ff067b82 */ /* 0x000e240000000a00 */
[----:B0-----:R-:W2:Y:S02]  /*0cd0*/  LDG.E.64 R6, desc[UR36][R6.64] ;  /* 0x0000002406067981 */ /* 0x001ea4000c1e1b00 */
[----:B--2---:R-:W-:-:S04]  /*0ce0*/  ISETP.NE.U32.AND P0, PT, R6, RZ, PT ;  /* 0x000000ff0600720c */ /* 0x004fc80003f05070 */
[----:B------:R-:W-:-:S13]  /*0cf0*/  ISETP.NE.AND.EX P0, PT, R7, RZ, PT, P0 ;  /* 0x000000ff0700720c */ /* 0x000fda0003f05300 */
[----:B------:R-:W-:Y:S05]  /*0d00*/  @!P0 BRA `(.L_x_7) ;  /* 0x0000000000088947 */ /* 0x000fea0003800000 */
[----:B------:R0:W5:Y:S01]  /*0d10*/  LD.E R88, desc[UR36][R6.64] ;  /* 0x0000002406587980 */ /* 0x000162000c101900 */
[----:B------:R-:W-:Y:S05]  /*0d20*/  BRA `(.L_x_8) ;  /* 0x0000000000247947 */ /* 0x000fea0003800000 */
.L_x_7:
[----:B------:R-:W-:Y:S02]  /*0d30*/  ULDC.64 UR4, c[0x0][0x588] ;  /* 0x0001620000047ab9 */ /* 0x000fe40000000a00 */
[----:B------:R-:W-:-:S04]  /*0d40*/  ISETP.NE.U32.AND P0, PT, RZ, UR4, PT ;  /* 0x00000004ff007c0c */ /* 0x000fc8000bf05070 */
[----:B------:R-:W-:-:S13]  /*0d50*/  ISETP.NE.AND.EX P0, PT, RZ, UR5, PT, P0 ;  /* 0x00000005ff007c0c */ /* 0x000fda000bf05300 */
[----:B------:R-:W-:Y:S05]  /*0d60*/  @!P0 BRA `(.L_x_9) ;  /* 0x00000000000c8947 */ /* 0x000fea0003800000 */
[----:B------:R-:W0:Y:S02]  /*0d70*/  LDC.64 R88, c[0x0][0x588] ;  /* 0x00016200ff587b82 */ /* 0x000e240000000a00 */
[----:B0-----:R1:W5:Y:S01]  /*0d80*/  LDG.E R88, desc[UR36][R88.64] ;  /* 0x0000002458587981 */ /* 0x001362000c1e1900 */
[----:B------:R-:W-:Y:S05]  /*0d90*/  BRA `(.L_x_8) ;  /* 0x0000000000087947 */ /* 0x000fea0003800000 */
.L_x_9:
[----:B------:R-:W-:Y:S02]  /*0da0*/  ULDC UR4, c[0x0][0x580] ;  /* 0x0001600000047ab9 */ /* 0x000fe40000000800 */
[----:B------:R-:W-:-:S07]  /*0db0*/  IMAD.U32 R88, RZ, RZ, UR4 ;  /* 0x00000004ff587e24 */ /* 0x000fce000f8e00ff */
.L_x_8:
[----:B------:R-:W-:Y:S02]  /*0dc0*/  ULDC.64 UR4, c[0x0][0x5a0] ;  /* 0x0001680000047ab9 */ /* 0x000fe40000000a00 */
[----:B------:R-:W-:-:S04]  /*0dd0*/  ISETP.NE.U32.AND P0, PT, RZ, UR4, PT ;  /* 0x00000004ff007c0c */ /* 0x000fc8000bf05070 */
[----:B------:R-:W-:-:S13]  /*0de0*/  ISETP.NE.AND.EX P0, PT, RZ, UR5, PT, P0 ;  /* 0x00000005ff007c0c */ /* 0x000fda000bf05300 */
[----:B------:R-:W-:Y:S05]  /*0df0*/  @!P0 BRA `(.L_x_10) ;  /* 0x00000000001c8947 */ /* 0x000fea0003800000 */
[----:B0-----:R-:W0:Y:S02]  /*0e00*/  LDC.64 R6, c[0x0][0x5a0] ;  /* 0x00016800ff067b82 */ /* 0x001e240000000a00 */
[----:B0-----:R-:W2:Y:S02]  /*0e10*/  LDG.E.64 R6, desc[UR36][R6.64] ;  /* 0x0000002406067981 */ /* 0x001ea4000c1e1b00 */
[----:B--2---:R-:W-:-:S04]  /*0e20*/  ISETP.NE.U32.AND P0, PT, R6, RZ, PT ;  /* 0x000000ff0600720c */ /* 0x004fc80003f05070 */
[----:B------:R-:W-:-:S13]  /*0e30*/  ISETP.NE.AND.EX P0, PT, R7, RZ, PT, P0 ;  /* 0x000000ff0700720c */ /* 0x000fda0003f05300 */
[----:B------:R-:W-:Y:S05]  /*0e40*/  @!P0 BRA `(.L_x_10) ;  /* 0x0000000000088947 */ /* 0x000fea0003800000 */
[----:B-1----:R0:W5:Y:S01]  /*0e50*/  LD.E R89, desc[UR36][R6.64] ;  /* 0x0000002406597980 */ /* 0x002162000c101900 */
[----:B------:R-:W-:Y:S05]  /*0e60*/  BRA `(.L_x_11) ;  /* 0x0000000000247947 */ /* 0x000fea0003800000 */
.L_x_10:
[----:B------:R-:W-:Y:S02]  /*0e70*/  ULDC.64 UR4, c[0x0][0x590] ;  /* 0x0001640000047ab9 */ /* 0x000fe40000000a00 */
[----:B------:R-:W-:-:S04]  /*0e80*/  ISETP.NE.U32.AND P0, PT, RZ, UR4, PT ;  /* 0x00000004ff007c0c */ /* 0x000fc8000bf05070 */
[----:B------:R-:W-:-:S13]  /*0e90*/  ISETP.NE.AND.EX P0, PT, RZ, UR5, PT, P0 ;  /* 0x00000005ff007c0c */ /* 0x000fda000bf05300 */
[----:B------:R-:W-:Y:S05]  /*0ea0*/  @!P0 BRA `(.L_x_12) ;  /* 0x00000000000c8947 */ /* 0x000fea0003800000 */
[----:B0-----:R-:W1:Y:S02]  /*0eb0*/  LDC.64 R6, c[0x0][0x590] ;  /* 0x00016400ff067b82 */ /* 0x001e640000000a00 */
[----:B-1----:R1:W5:Y:S01]  /*0ec0*/  LDG.E R89, desc[UR36][R6.64] ;  /* 0x0000002406597981 */ /* 0x002362000c1e1900 */
[----:B------:R-:W-:Y:S05]  /*0ed0*/  BRA `(.L_x_11) ;  /* 0x0000000000087947 */ /* 0x000fea0003800000 */
.L_x_12:
[----:B------:R-:W-:Y:S02]  /*0ee0*/  ULDC UR4, c[0x0][0x584] ;  /* 0x0001610000047ab9 */ /* 0x000fe40000000800 */
[----:B-1----:R-:W-:-:S07]  /*0ef0*/  IMAD.U32 R89, RZ, RZ, UR4 ;  /* 0x00000004ff597e24 */ /* 0x002fce000f8e00ff */
.L_x_11:
[----:B------:R-:W-:-:S13]  /*0f00*/  LOP3.LUT P0, RZ, R0, 0xff, RZ, 0xc0, !PT ;  /* 0x000000ff00ff7812 */ /* 0x000fda000780c0ff */
[----:B------:R-:W-:Y:S05]  /*0f10*/  @!P0 EXIT ;  /* 0x000000000000894d */ /* 0x000fea0003800000 */
[----:B------:R-:W2:Y:S01]  /*0f20*/  LDC R91, c[0x0][0x658] ;  /* 0x00019600ff5b7b82 */ /* 0x000ea20000000800 */
[----:B------:R-:W-:Y:S01]  /*0f30*/  ULDC.64 UR6, c[0x0][0x288] ;  /* 0x0000a20000067ab9 */ /* 0x000fe20000000a00 */
[----:B------:R-:W-:Y:S01]  /*0f40*/  LOP3.LUT R14, R14, 0x1, RZ, 0xc0, !PT ;  /* 0x000000010e0e7812 */ /* 0x000fe200078ec0ff */
[----:B------:R-:W-:Y:S01]  /*0f50*/  UIADD3 UR4, UR7, 0xff, URZ ;  /* 0x000000ff07047890 */ /* 0x000fe2000fffe03f */
[----:B------:R-:W-:Y:S01]  /*0f60*/  SHF.R.U32.HI R4, RZ, 0x1, R4 ;  /* 0x00000001ff047819 */ /* 0x000fe20000011604 */
[----:B------:R-:W-:Y:S01]  /*0f70*/  IMAD.U32 R5, RZ, RZ, UR6 ;  /* 0x00000006ff057e24 */ /* 0x000fe2000f8e00ff */
[----:B------:R-:W-:Y:S01]  /*0f80*/  SHF.R.U32.HI R0, RZ, 0x2, R3 ;  /* 0x00000002ff007819 */ /* 0x000fe20000011603 */
[----:B------:R-:W-:Y:S01]  /*0f90*/  USHF.R.S32.HI UR5, URZ, 0x1f, UR4 ;  /* 0x0000001f3f057899 */ /* 0x000fe20008011404 */
[----:B------:R-:W3:Y:S01]  /*0fa0*/  LDC R94, c[0x0][0x600] ;  /* 0x00018000ff5e7b82 */ /* 0x000ee20000000800 */
[----:B------:R-:W-:Y:S01]  /*0fb0*/  LOP3.LUT R90, R3, 0x3, RZ, 0xc0, !PT ;  /* 0x00000003035a7812 */ /* 0x000fe200078ec0ff */
[----:B01----:R-:W-:Y:S01]  /*0fc0*/  IMAD.SHL.U32 R7, R14, 0x40, RZ ;  /* 0x000000400e077824 */ /* 0x003fe200078e00ff */
[----:B------:R-:W-:Y:S01]  /*0fd0*/  LOP3.LUT R0, R0, 0x7, RZ, 0xc0, !PT ;  /* 0x0000000700007812 */ /* 0x000fe200078ec0ff */
[----:B------:R-:W-:Y:S01]  /*0fe0*/  ULEA.HI UR5, UR5, UR4, URZ, 0x8 ;  /* 0x0000000405057291 */ /* 0x000fe2000f8f403f */
[----:B------:R-:W-:Y:S01]  /*0ff0*/  LOP3.LUT R23, R4, 0x30, RZ, 0xc0, !PT ;  /* 0x0000003004177812 */ /* 0x000fe200078ec0ff */
[----:B------:R-:W-:Y:S01]  /*1000*/  IMAD R90, R90, -0x2, R5 ;  /* 0xfffffffe5a5a7824 */ /* 0x000fe200078e0205 */
[--C-:B------:R-:W-:Y:S01]  /*1010*/  LOP3.LUT R22, R7, 0x40, R0.reuse, 0xe2, !PT ;  /* 0x0000004007167812 */ /* 0x100fe200078ee200 */
[----:B------:R-:W-:Y:S01]  /*1020*/  USHF.R.S32.HI UR43, URZ, 0x8, UR5 ;  /* 0x000000083f2b7899 */ /* 0x000fe20008011405 */
[----:B------:R-:W-:Y:S01]  /*1030*/  IADD3 R5, RZ, -R23, -R0 ;  /* 0x80000017ff057210 */ /* 0x000fe20007ffe800 */
[----:B------:R-:W-:Y:S01]  /*1040*/  IMAD.MOV.U32 R0, RZ, RZ, -0x1 ;  /* 0xffffffffff007424 */ /* 0x000fe200078e00ff */
[C---:B------:R-:W-:Y:S01]  /*1050*/  LOP3.LUT R93, R3.reuse, 0x80, RZ, 0xc0, !PT ;  /* 0x00000080035d7812 */ /* 0x040fe200078ec0ff */
[----:B------:R-:W-:Y:S01]  /*1060*/  UISETP.LT.AND UP0, UPT, UR43, 0x1, UPT ;  /* 0x000000012b00788c */ /* 0x000fe2000bf01270 */
[----:B------:R-:W-:Y:S01]  /*1070*/  IMAD.MOV.U32 R4, RZ, RZ, 0x1 ;  /* 0x00000001ff047424 */ /* 0x000fe200078e00ff */
[----:B------:R-:W-:Y:S01]  /*1080*/  ULDC UR4, c[0x0][0x284] ;  /* 0x0000a10000047ab9 */ /* 0x000fe20000000800 */
[----:B------:R-:W-:Y:S01]  /*1090*/  IMAD R5, R14, -0x40, R5 ;  /* 0xffffffc00e057824 */ /* 0x000fe200078e0205 */
[----:B--2---:R-:W-:Y:S01]  /*10a0*/  SHF.L.U32 R0, R0, R91, RZ ;  /* 0x0000005b00007219 */ /* 0x004fe200000006ff */
[----:B------:R-:W-:Y:S01]  /*10b0*/  USEL UR44, UR43, 0x1, UP0 ;  /* 0x000000012b2c7887 */ /* 0x000fe20008000000 */
[----:B------:R-:W-:Y:S01]  /*10c0*/  LOP3.LUT R22, R22, R23, RZ, 0xfc, !PT ;  /* 0x0000001716167212 */ /* 0x000fe200078efcff */
[----:B------:R-:W-:Y:S01]  /*10d0*/  IMAD.SHL.U32 R92, R3, 0x2, RZ ;  /* 0x00000002035c7824 */ /* 0x000fe200078e00ff */
[----:B------:R-:W-:Y:S01]  /*10e0*/  SHF.L.U32 R91, R4, R91, RZ ;  /* 0x0000005b045b7219 */ /* 0x000fe200000006ff */
[----:B------:R-:W-:Y:S01]  /*10f0*/  VIADD R96, R5, UR4 ;  /* 0x0000000405607c36 */ /* 0x000fe20008000000 */
[----:B------:R-:W-:Y:S01]  /*1100*/  SHF.R.U32.HI R93, RZ, 0x7, R93 ;  /* 0x00000007ff5d7819 */ /* 0x000fe2000001165d */
[----:B------:R-:W-:Y:S01]  /*1110*/  IMAD.MOV.U32 R23, RZ, RZ, RZ ;  /* 0x000000ffff177224 */ /* 0x000fe200078e00ff */
[----:B------:R-:W-:Y:S01]  /*1120*/  LOP3.LUT R95, RZ, R0, RZ, 0x33, !PT ;  /* 0x00000000ff5f7212 */ /* 0x000fe200078e33ff */
[----:B---3--:R-:W-:Y:S01]  /*1130*/  VIADD R94, R94, 0xffffffff ;  /* 0xffffffff5e5e7836 */ /* 0x008fe20000000000 */
[----:B------:R-:W-:Y:S01]  /*1140*/  UIADD3 UR44, UR43, -UR44, URZ ;  /* 0x8000002c2b2c7290 */ /* 0x000fe2000fffe03f */
[----:B------:R-:W-:Y:S01]  /*1150*/  UMOV UR40, URZ ;  /* 0x0000003f00287c82 */ /* 0x000fe20008000000 */
[----:B------:R-:W-:-:S10]  /*1160*/  UMOV UR42, URZ ;  /* 0x0000003f002a7c82 */ /* 0x000fd40008000000 */
.L_x_162:
[----:B------:R-:W0:Y:S01]  /*1170*/  SHFL.IDX PT, R0, R93, RZ, 0x1f ;  /* 0x00001fff5d007589 */ /* 0x000e2200000e0000 */
[----:B-1----:R-:W1:Y:S01]  /*1180*/  S2UR UR7, SR_CgaCtaId ;  /* 0x00000000000779c3 */ /* 0x002e620000008800 */
[----:B------:R-:W-:Y:S01]  /*1190*/  UMOV UR6, 0x400 ;  /* 0x0000040000067882 */ /* 0x000fe20000000000 */
[----:B0-----:R-:W-:Y:S01]  /*11a0*/  R2UR UR4, R0 ;  /* 0x00000000000472ca */ /* 0x001fe200000e0000 */
[----:B-1----:R-:W-:-:S12]  /*11b0*/  ULEA UR6, UR7, UR6, 0x18 ;  /* 0x0000000607067291 */ /* 0x002fd8000f8ec03f */
[----:B------:R-:W-:-:S04]  /*11c0*/  ULEA.HI UR5, UR4, UR4, URZ, 0x1 ;  /* 0x0000000404057291 */ /* 0x000fc8000f8f083f */
[----:B------:R-:W-:-:S04]  /*11d0*/  ULOP3.LUT UR5, UR5, 0x7fffe, URZ, 0xc0, !UPT ;  /* 0x0007fffe05057892 */ /* 0x000fc8000f8ec03f */
[----:B------:R-:W-:-:S03]  /*11e0*/  UIADD3 UR5, UR4, -UR5, URZ ;  /* 0x8000000504057290 */ /* 0x000fc6000fffe03f */
[----:B------:R-:W-:Y:S01]  /*11f0*/  ULDC UR4, c[0x0][0x28c] ;  /* 0x0000a30000047ab9 */ /* 0x000fe20000000800 */
[----:B------:R-:W-:Y:S01]  /*1200*/  ULEA UR5, UR5, UR6, 0xd ;  /* 0x0000000605057291 */ /* 0x000fe2000f8e683f */
[----:B------:R-:W-:-:S03]  /*1210*/  ISETP.LT.AND P0, PT, RZ, UR4, PT ;  /* 0x00000004ff007c0c */ /* 0x000fc6000bf01270 */
[----:B------:R-:W-:-:S04]  /*1220*/  UIADD3 UR5, UR5, 0x100, URZ ;  /* 0x0000010005057890 */ /* 0x000fc8000fffe03f */
[----:B------:R-:W-:-:S04]  /*1230*/  USHF.R.U32.HI UR5, URZ, 0x4, UR5 ;  /* 0x000000043f057899 */ /* 0x000fc80008011605 */
[----:B------:R-:W-:-:S04]  /*1240*/  ULOP3.LUT UR5, UR5, 0x3fff, URZ, 0xc0, !UPT ;  /* 0x00003fff05057892 */ /* 0x000fc8000f8ec03f */
[----:B------:R-:W-:Y:S01]  /*1250*/  ULOP3.LUT UR45, UR5, 0x10000, URZ, 0xfc, !UPT ;  /* 0x00010000052d7892 */ /* 0x000fe2000f8efc3f */
[----:B---34-:R-:W-:Y:S11]  /*1260*/  @P0 BRA `(.L_x_13) ;  /* 0x0000000000400947 */ /* 0x018ff60003800000 */
[----:B------:R-:W-:Y:S01]  /*1270*/  MOV R0, 0x0 ;  /* 0x0000000000007802 */ /* 0x000fe20000000f00 */
[----:B------:R-:W-:Y:S01]  /*1280*/  ULDC.64 UR4, c[0x4][0x68] ;  /* 0x01001a0000047ab9 */ /* 0x000fe20000000a00 */
[----:B------:R-:W-:Y:S01]  /*1290*/  ULDC.64 UR6, c[0x4][0x8] ;  /* 0x0100020000067ab9 */ /* 0x000fe20000000a00 */
[----:B------:R-:W-:Y:S01]  /*12a0*/  IMAD.U32 R4, RZ, RZ, UR4 ;  /* 0x00000004ff047e24 */ /* 0x000fe2000f8e00ff */
[----:B------:R0:W1:Y:S01]  /*12b0*/  LDC.64 R14, c[0x4][R0] ;  /* 0x01000000000e7b82 */ /* 0x0000620000000a00 */
[----:B------:R-:W-:Y:S01]  /*12c0*/  IMAD.U32 R5, RZ, RZ, UR5 ;  /* 0x00000005ff057e24 */ /* 0x000fe2000f8e00ff */
[----:B------:R-:W-:Y:S01]  /*12d0*/  ULDC.64 UR4, c[0x4][0x70] ;  /* 0x01001c0000047ab9 */ /* 0x000fe20000000a00 */
[----:B------:R-:W-:Y:S02]  /*12e0*/  IMAD.U32 R10, RZ, RZ, UR6 ;  /* 0x00000006ff0a7e24 */ /* 0x000fe4000f8e00ff */
[----:B------:R-:W-:Y:S02]  /*12f0*/  IMAD.U32 R6, RZ, RZ, UR4 ;  /* 0x00000004ff067e24 */ /* 0x000fe4000f8e00ff */
[----:B------:R-:W-:-:S02]  /*1300*/  IMAD.U32 R7, RZ, RZ, UR5 ;  /* 0x00000005ff077e24 */ /* 0x000fc4000f8e00ff */
[----:B------:R-:W-:Y:S02]  /*1310*/  IMAD.U32 R11, RZ, RZ, UR7 ;  /* 0x00000007ff0b7e24 */ /* 0x000fe4000f8e00ff */
[----:B------:R-:W-:Y:S02]  /*1320*/  IMAD.MOV.U32 R8, RZ, RZ, 0x1e1 ;  /* 0x000001e1ff087424 */ /* 0x000fe400078e00ff */
[----:B------:R-:W-:Y:S02]  /*1330*/  IMAD.MOV.U32 R12, RZ, RZ, 0x1 ;  /* 0x00000001ff0c7424 */ /* 0x000fe400078e00ff */
[----:B0-----:R-:W-:-:S07]  /*1340*/  IMAD.MOV.U32 R13, RZ, RZ, RZ ;  /* 0x000000ffff0d7224 */ /* 0x001fce00078e00ff */
[----:B------:R-:W-:-:S07]  /*1350*/  LEPC R20, `(.L_x_13) ;  /* 0x000000001014794e */ /* 0x000fce0000000000 */
[----:B-1---5:R-:W-:Y:S05]  /*1360*/  CALL.ABS.NOINC R14 ;  /* 0x000000000e007343 */ /* 0x022fea0003c00000 */
.L_x_13:
[----:B------:R-:W-:-:S04]  /*1370*/  LOP3.LUT R0, R18, 0x1, RZ, 0xfc, !PT ;  /* 0x0000000112007812 */ /* 0x000fc800078efcff */
[----:B------:R-:W-:-:S13]  /*1380*/  ISETP.NE.AND P0, PT, R0, 0x3, PT ;  /* 0x000000030000780c */ /* 0x000fda0003f05270 */
[----:B------:R-:W-:Y:S05]  /*1390*/  @!P0 BRA `(.L_x_14) ;  /* 0x0000000000048947 */ /* 0x000fea0003800000 */
[----:B------:R-:W-:Y:S01]  /*13a0*/  BPT.TRAP 0x1 ;  /* 0x000000040000795c */ /* 0x000fe20000300000 */
.L_x_14:
[----:B------:R-:W0:Y:S01]  /*13b0*/  S2UR UR5, SR_CgaCtaId ;  /* 0x00000000000579c3 */ /* 0x000e220000008800 */
[----:B------:R-:W-:Y:S01]  /*13c0*/  UMOV UR4, 0x400 ;  /* 0x0000040000047882 */ /* 0x000fe20000000000 */
[----:B------:R-:W-:Y:S02]  /*13d0*/  IMAD.U32 R0, RZ, RZ, UR40 ;  /* 0x00000028ff007e24 */ /* 0x000fe4000f8e00ff */
[----:B------:R-:W-:-:S03]  /*13e0*/  IMAD.U32 R3, RZ, RZ, UR42 ;  /* 0x0000002aff037e24 */ /* 0x000fc6000f8e00ff */
[----:B------:R-:W-:Y:S01]  /*13f0*/  SHF.L.U32 R0, R0, 0x1f, RZ ;  /* 0x0000001f00007819 */ /* 0x000fe200000006ff */
[----:B0-----:R-:W-:-:S06]  /*1400*/  ULEA UR4, UR5, UR4, 0x18 ;  /* 0x0000000405047291 */ /* 0x001fcc000f8ec03f */
[----:B------:R-:W-:-:S04]  /*1410*/  IMAD.U32 R6, RZ, RZ, UR4 ;  /* 0x00000004ff067e24 */ /* 0x000fc8000f8e00ff */
[----:B------:R-:W-:-:S04]  /*1420*/  IMAD R3, R3, 0x8, R6 ;  /* 0x0000000803037824 */ /* 0x000fc800078e0206 */
[----:B------:R0:W1:Y:S01]  /*1430*/  SYNCS.PHASECHK.TRANS64.TRYWAIT P1, [R3+URZ], R0 ;  /* 0x00000000030075a7 */ /* 0x000062000802017f */
[----:B------:R-:W-:Y:S05]  /*1440*/  @!P0 BRA `(.L_x_15) ;  /* 0x0000000000048947 */ /* 0x000fea0003800000 */
[----:B------:R-:W-:Y:S01]  /*1450*/  BPT.TRAP 0x1 ;  /* 0x000000040000795c */ /* 0x000fe20000300000 */
.L_x_15:
[----:B------:R-:W-:-:S05]  /*1460*/  IMAD.U32 R4, RZ, RZ, UR44 ;  /* 0x0000002cff047e24 */ /* 0x000fca000f8e00ff */
[----:B------:R-:W-:Y:S01]  /*1470*/  ISETP.GE.AND P2, PT, R4, 0x1, PT ;  /* 0x000000010400780c */ /* 0x000fe20003f46270 */
[----:B-1----:R-:W-:-:S12]  /*1480*/  @P1 BRA `(.L_x_16) ;  /* 0x0000000000081947 */ /* 0x002fd80003800000 */
[----:B------:R-:W1:Y:S02]  /*1490*/  SYNCS.PHASECHK.TRANS64.TRYWAIT P1, [R3+URZ], R0 ;  /* 0x00000000030075a7 */ /* 0x000e64000802017f */
[----:B-1----:R-:W-:Y:S05]  /*14a0*/  @!P1 BRA `(.L_x_17) ;  /* 0x0000006000c89947 */ /* 0x002fea0003800000 */
.L_x_16:
[----:B------:R-:W-:Y:S05]  /*14b0*/  WARPSYNC.ALL ;  /* 0x0000000000007948 */ /* 0x000fea0003800000 */
[----:B------:R-:W-:Y:S01]  /*14c0*/  R2UR UR4, R6 ;  /* 0x00000000060472ca */ /* 0x000fe200000e0000 */
[----:B------:R-:W-:Y:S01]  /*14d0*/  UIMAD UR8, UR42, 0xc00, UR45 ;  /* 0x00000c002a0878a4 */ /* 0x000fe2000f8e022d */
[----:B------:R-:W-:Y:S01]  /*14e0*/  WARPGROUP.ARRIVE ;  /* 0x00000000000079c5 */ /* 0x000fe20000000000 */
[----:B------:R-:W-:Y:S01]  /*14f0*/  UMOV UR9, 0x40000040 ;  /* 0x4000004000097882 */ /* 0x000fe20000000000 */
[----:B------:R-:W-:Y:S01]  /*1500*/  UMOV UR11, 0x40000040 ;  /* 0x40000040000b7882 */ /* 0x000fe20000000000 */
[----:B------:R-:W-:Y:S01]  /*1510*/  UIADD3 UR12, UR8, 0x400, URZ ;  /* 0x00000400080c7890 */ /* 0x000fe2000fffe03f */
[----:B------:R-:W-:Y:S01]  /*1520*/  UMOV UR15, UR11 ;  /* 0x0000000b000f7c82 */ /* 0x000fe20008000000 */
[----:B------:R-:W-:Y:S01]  /*1530*/  UMOV UR13, 0x40000040 ;  /* 0x40000040000d7882 */ /* 0x000fe20000000000 */
[----:B------:R-:W-:-:S05]  /*1540*/  UIADD3 UR5, UR8, 0x402, URZ ;  /* 0x0000040208057890 */ /* 0x000fca000fffe03f */
[----:B------:R-:W-:-:S04]  /*1550*/  UIADD3 UR4, UR4, 0x24100, URZ ;  /* 0x0002410004047890 */ /* 0x000fc8000fffe03f */
[----:B------:R-:W-:-:S04]  /*1560*/  USHF.R.U32.HI UR4, URZ, 0x4, UR4 ;  /* 0x000000043f047899 */ /* 0x000fc80008011604 */
[----:B------:R-:W-:-:S04]  /*1570*/  ULOP3.LUT UR4, UR4, 0x3fff, URZ, 0xc0, !UPT ;  /* 0x00003fff04047892 */ /* 0x000fc8000f8ec03f */
[----:B------:R-:W-:-:S04]  /*1580*/  ULOP3.LUT UR4, UR4, 0x10000, URZ, 0xfc, !UPT ;  /* 0x0001000004047892 */ /* 0x000fc8000f8efc3f */
[----:B------:R-:W-:-:S07]  /*1590*/  ULEA UR6, UR42, UR4, 0xa ;  /* 0x000000042a067291 */ /* 0x000fce000f8e503f */
[----:B------:R-:W-:Y:S02]  /*15a0*/  UMOV UR10, UR6 ;  /* 0x00000006000a7c82 */ /* 0x000fe40008000000 */
[----:B------:R-:W-:Y:S01]  /*15b0*/  IGMMA.64x64x32.S8.S8 R56, gdesc[UR8], RZ, !UPT, gsb0 ;  /* 0x01e00000083879f1 */ /* 0x000fe2000c0410ff */
[----:B------:R-:W-:Y:S01]  /*15c0*/  UMOV UR14, UR10 ;  /* 0x0000000a000e7c82 */ /* 0x000fe20008000000 */
[----:B------:R-:W-:Y:S01]  /*15d0*/  UIADD3 UR10, UR6, 0x206, URZ ;  /* 0x00000206060a7890 */ /* 0x000fe2000fffe03f */
[----:B------:R-:W-:Y:S01]  /*15e0*/  UMOV UR9, 0x40000040 ;  /* 0x4000004000097882 */ /* 0x000fe20000000000 */
[----:B------:R-:W-:Y:S01]  /*15f0*/  UMOV UR11, 0x40000040 ;  /* 0x40000040000b7882 */ /* 0x000fe20000000000 */
[----:B------:R-:W-:Y:S02]  /*1600*/  WARPGROUP.DEPBAR.LE gsb0, 0x0 ;  /* 0x00008000000079c5 */ /* 0x000fe40000010000 */
[----:B------:R-:W-:-:S06]  /*1610*/  WARPGROUP.ARRIVE ;  /* 0x00000000000079c5 */ /* 0x000fcc0000000000 */
[----:B------:R-:W-:Y:S01]  /*1620*/  IGMMA.64x64x32.S8.S8 R24, gdesc[UR12], RZ, !UPT, gsb0 ;  /* 0x01e000000c1879f1 */ /* 0x000fe2000c0410ff */
[----:B------:R-:W-:Y:S02]  /*1630*/  UIADD3 UR12, UR8, 0x2, URZ ;  /* 0x00000002080c7890 */ /* 0x000fe4000fffe03f */
[----:B------:R-:W-:Y:S01]  /*1640*/  UIADD3 UR14, UR6, 0x2, URZ ;  /* 0x00000002060e7890 */ /* 0x000fe2000fffe03f */
[----:B------:R-:W-:Y:S01]  /*1650*/  UMOV UR13, 0x40000040 ;  /* 0x40000040000d7882 */ /* 0x000fe20000000000 */
[----:B------:R-:W-:Y:S01]  /*1660*/  UMOV UR15, 0x40000040 ;  /* 0x40000040000f7882 */ /* 0x000fe20000000000 */
[----:B------:R-:W-:Y:S02]  /*1670*/  WARPGROUP.DEPBAR.LE gsb0, 0x0 ;  /* 0x00008000000079c5 */ /* 0x000fe40000010000 */
[----:B------:R-:W-:-:S06]  /*1680*/  WARPGROUP.ARRIVE ;  /* 0x00000000000079c5 */ /* 0x000fcc0000000000 */
[----:B------:R-:W-:Y:S01]  /*1690*/  IGMMA.64x64x32.S8.S8 R56, gdesc[UR12], R56, gsb0 ;  /* 0x01e000000c3879f1 */ /* 0x000fe20008041038 */
[----:B------:R-:W-:Y:S01]  /*16a0*/  UMOV UR12, UR5 ;  /* 0x00000005000c7c82 */ /* 0x000fe20008000000 */
[----:B------:R-:W-:Y:S01]  /*16b0*/  UMOV UR13, 0x40000040 ;  /* 0x40000040000d7882 */ /* 0x000fe20000000000 */
[----:B------:R-:W-:Y:S01]  /*16c0*/  UIADD3 UR5, UR8, 0x404, URZ ;  /* 0x0000040408057890 */ /* 0x000fe2000fffe03f */
[----:B------:R-:W-:Y:S02]  /*16d0*/  WARPGROUP.DEPBAR.LE gsb0, 0x0 ;  /* 0x00008000000079c5 */ /* 0x000fe40000010000 */
[----:B------:R-:W-:-:S06]  /*16e0*/  WARPGROUP.ARRIVE ;  /* 0x00000000000079c5 */ /* 0x000fcc0000000000 */
[----:B------:R-:W-:Y:S01]  /*16f0*/  IGMMA.64x64x32.S8.S8 R24, gdesc[UR12], R24, gsb0 ;  /* 0x01e000000c1879f1 */ /* 0x000fe20008041018 */
        /* <DEDUP_REMOVED lines=56> */
[----:B------:R-:W-:Y:S01]  /*1a80*/  UIADD3 UR6, UR8, 0xa06, URZ ;  /* 0x00000a0608067890 */ /* 0x000fe2000fffe03f */
[----:B------:R-:W-:Y:S02]  /*1a90*/  WARPGROUP.DEPBAR.LE gsb0, 0x0 ;  /* 0x00008000000079c5 */ /* 0x000fe40000010000 */
[----:B------:R-:W-:-:S06]  /*1aa0*/  WARPGROUP.ARRIVE ;  /* 0x00000000000079c5 */ /* 0x000fcc0000000000 */
[----:B------:R-:W-:Y:S01]  /*1ab0*/  IGMMA.64x64x32.S8.S8 R56, gdesc[UR12], R56, gsb0 ;  /* 0x01e000000c3879f1 */ /* 0x000fe20008041038 */
[----:B------:R-:W-:Y:S01]  /*1ac0*/  UMOV UR12, UR5 ;  /* 0x00000005000c7c82 */ /* 0x000fe20008000000 */
[----:B------:R-:W-:Y:S01]  /*1ad0*/  UMOV UR13, 0x40000040 ;  /* 0x40000040000d7882 */ /* 0x000fe20000000000 */
[----:B------:R-:W-:-:S07]  /*1ae0*/  UIADD3 UR5, UR8, 0x606, URZ ;  /* 0x0000060608057890 */ /* 0x000fce000fffe03f */
[----:B------:R-:W-:Y:S01]  /*1af0*/  UMOV UR8, UR5 ;  /* 0x0000000500087c82 */ /* 0x000fe20008000000 */
[----:B------:R-:W-:Y:S02]  /*1b00*/  WARPGROUP.DEPBAR.LE gsb0, 0x0 ;  /* 0x00008000000079c5 */ /* 0x000fe40000010000 */
[----:B------:R-:W-:-:S06]  /*1b10*/  WARPGROUP.ARRIVE ;  /* 0x00000000000079c5 */ /* 0x000fcc0000000000 */
[----:B------:R-:W-:Y:S03]  /*1b20*/  IGMMA.64x64x32.S8.S8 R24, gdesc[UR12], R24, gsb0 ;  /* 0x01e000000c1879f1 */ /* 0x000fe60008041018 */
[----:B------:R-:W-:Y:S02]  /*1b30*/  WARPGROUP.DEPBAR.LE gsb0, 0x0 ;  /* 0x00008000000079c5 */ /* 0x000fe40000010000 */
[----:B------:R-:W-:-:S06]  /*1b40*/  WARPGROUP.ARRIVE ;  /* 0x00000000000079c5 */ /* 0x000fcc0000000000 */
[----:B------:R-:W-:Y:S01]  /*1b50*/  IGMMA.64x64x32.S8.S8 R56, gdesc[UR8], R56, gsb0 ;  /* 0x01e00000083879f1 */ /* 0x000fe20008041038 */
[----:B------:R-:W-:Y:S01]  /*1b60*/  UMOV UR8, UR6 ;  /* 0x0000000600087c82 */ /* 0x000fe20008000000 */
[----:B------:R-:W-:Y:S01]  /*1b70*/  UMOV UR9, 0x40000040 ;  /* 0x4000004000097882 */ /* 0x000fe20000000000 */
[----:B------:R-:W-:Y:S02]  /*1b80*/  WARPGROUP.DEPBAR.LE gsb0, 0x0 ;  /* 0x00008000000079c5 */ /* 0x000fe40000010000 */
[----:B------:R-:W-:-:S06]  /*1b90*/  WARPGROUP.ARRIVE ;  /* 0x00000000000079c5 */ /* 0x000fcc0000000000 */
[----:B------:R-:W-:Y:S03]  /*1ba0*/  IGMMA.64x64x32.S8.S8 R24, gdesc[UR8], R24, gsb0 ;  /* 0x01e00000081879f1 */ /* 0x000fe60008041018 */
[----:B------:R-:W-:Y:S02]  /*1bb0*/  WARPGROUP.DEPBAR.LE gsb0, 0x0 ;  /* 0x00008000000079c5 */ /* 0x000fe40000010000 */
[----:B------:R-:W-:Y:S05]  /*1bc0*/  @!P2 BRA `(.L_x_18) ;  /* 0x000000080054a947 */ /* 0x000fea0003800000 */
[----:B------:R-:W-:Y:S01]  /*1bd0*/  UIADD3 UR5, UR42, 0x1, URZ ;  /* 0x000000012a057890 */ /* 0x000fe2000fffe03f */
[----:B01----:R-:W-:Y:S02]  /*1be0*/  IMAD.U32 R0, RZ, RZ, UR44 ;  /* 0x0000002cff007e24 */ /* 0x003fe4000f8e00ff */
[----:B------:R-:W-:Y:S01]  /*1bf0*/  IMAD.U32 R3, RZ, RZ, UR42 ;  /* 0x0000002aff037e24 */ /* 0x000fe2000f8e00ff */
[----:B------:R-:W-:-:S04]  /*1c00*/  UISETP.NE.AND UP0, UPT, UR5, 0x3, UPT ;  /* 0x000000030500788c */ /* 0x000fc8000bf05270 */
[----:B------:R-:W-:Y:S02]  /*1c10*/  USEL UR6, URZ, 0x1, UP0 ;  /* 0x000000013f067887 */ /* 0x000fe40008000000 */
[----:B------:R-:W-:Y:S02]  /*1c20*/  USEL UR5, UR5, URZ, UP0 ;  /* 0x0000003f05057287 */ /* 0x000fe40008000000 */
[----:B------:R-:W-:-:S06]  /*1c30*/  ULOP3.LUT UR6, UR40, UR6, URZ, 0x3c, !UPT ;  /* 0x0000000628067292 */ /* 0x000fcc000f8e3c3f */
[----:B------:R-:W-:-:S07]  /*1c40*/  IMAD.U32 R7, RZ, RZ, UR6 ;  /* 0x00000006ff077e24 */ /* 0x000fce000f8e00ff */
.L_x_25:
[----:B0-----:R-:W-:Y:S05]  /*1c50*/  @!P0 BRA `(.L_x_19) ;  /* 0x0000000000048947 */ /* 0x001fea0003800000 */
[----:B------:R-:W-:Y:S01]  /*1c60*/  BPT.TRAP 0x1 ;  /* 0x000000040000795c */ /* 0x000fe20000300000 */
.L_x_19:
[----:B------:R-:W0:Y:S01]  /*1c70*/  S2UR UR7, SR_CgaCtaId ;  /* 0x00000000000779c3 */ /* 0x000e220000008800 */
[----:B------:R-:W-:Y:S01]  /*1c80*/  UMOV UR6, 0x400 ;  /* 0x0000040000067882 */ /* 0x000fe20000000000 */
[----:B------:R-:W-:Y:S01]  /*1c90*/  IMAD.U32 R5, RZ, RZ, UR5 ;  /* 0x00000005ff057e24 */ /* 0x000fe2000f8e00ff */
[----:B------:R-:W-:Y:S01]  /*1ca0*/  SHF.L.U32 R4, R7, 0x1f, RZ ;  /* 0x0000001f07047819 */ /* 0x000fe200000006ff */
[----:B0-----:R-:W-:-:S06]  /*1cb0*/  ULEA UR6, UR7, UR6, 0x18 ;  /* 0x0000000607067291 */ /* 0x001fcc000f8ec03f */
[----:B------:R-:W-:-:S04]  /*1cc0*/  IMAD.U32 R6, RZ, RZ, UR6 ;  /* 0x00000006ff067e24 */ /* 0x000fc8000f8e00ff */
[----:B------:R-:W-:-:S04]  /*1cd0*/  IMAD R5, R5, 0x8, R6 ;  /* 0x0000000805057824 */ /* 0x000fc800078e0206 */
[----:B------:R0:W1:Y:S01]  /*1ce0*/  SYNCS.PHASECHK.TRANS64.TRYWAIT P1, [R5+URZ], R4 ;  /* 0x00000004050075a7 */ /* 0x000062000802017f */
[----:B------:R-:W-:Y:S05]  /*1cf0*/  @!P0 BRA `(.L_x_20) ;  /* 0x0000000000048947 */ /* 0x000fea0003800000 */
[----:B------:R-:W-:Y:S01]  /*1d00*/  BPT.TRAP 0x1 ;  /* 0x000000040000795c */ /* 0x000fe20000300000 */
.L_x_20:
[----:B-1----:R-:W-:Y:S05]  /*1d10*/  @P1 BRA `(.L_x_21) ;  /* 0x0000000000081947 */ /* 0x002fea0003800000 */
[----:B------:R-:W1:Y:S02]  /*1d20*/  SYNCS.PHASECHK.TRANS64.TRYWAIT P1, [R5+URZ], R4 ;  /* 0x00000004050075a7 */ /* 0x000e64000802017f */
[----:B-1----:R-:W-:Y:S05]  /*1d30*/  @!P1 BRA `(.L_x_22) ;  /* 0x0000005800b89947 */ /* 0x002fea0003800000 */
.L_x_21:
[----:B------:R-:W-:Y:S01]  /*1d40*/  ULEA UR8, UR5, UR4, 0xa ;  /* 0x0000000405087291 */ /* 0x000fe2000f8e503f */
[----:B------:R-:W-:Y:S01]  /*1d50*/  WARPGROUP.ARRIVE ;  /* 0x00000000000079c5 */ /* 0x000fe20000000000 */
[----:B------:R-:W-:Y:S01]  /*1d60*/  UIMAD UR6, UR5, 0xc00, UR45 ;  /* 0x00000c00050678a4 */ /* 0x000fe2000f8e022d */
[----:B------:R-:W-:Y:S01]  /*1d70*/  UMOV UR15, 0x40000040 ;  /* 0x40000040000f7882 */ /* 0x000fe20000000000 */
[----:B------:R-:W-:Y:S02]  /*1d80*/  UMOV UR13, 0x40000040 ;  /* 0x40000040000d7882 */ /* 0x000fe40000000000 */
[----:B------:R-:W-:Y:S01]  /*1d90*/  UIADD3 UR7, UR6, 0x400, URZ ;  /* 0x0000040006077890 */ /* 0x000fe2000fffe03f */
[----:B------:R-:W-:Y:S02]  /*1da0*/  UMOV UR14, UR8 ;  /* 0x00000008000e7c82 */ /* 0x000fe40008000000 */
[----:B------:R-:W-:Y:S01]  /*1db0*/  UMOV UR12, UR6 ;  /* 0x00000006000c7c82 */ /* 0x000fe20008000000 */
[----:B------:R-:W-:Y:S01]  /*1dc0*/  UIADD3 UR10, UR8, 0x206, URZ ;  /* 0x00000206080a7890 */ /* 0x000fe2000fffe03f */
[----:B------:R-:W-:Y:S01]  /*1dd0*/  IGMMA.64x64x32.S8.S8 R56, gdesc[UR12], R56, gsb0 ;  /* 0x01e000000c3879f1 */ /* 0x000fe20008041038 */
[----:B------:R-:W-:Y:S01]  /*1de0*/  UMOV UR13, 0x40000040 ;  /* 0x40000040000d7882 */ /* 0x000fe20000000000 */
[----:B------:R-:W-:Y:S01]  /*1df0*/  UMOV UR12, UR7 ;  /* 0x00000007000c7c82 */ /* 0x000fe20008000000 */
[----:B------:R-:W-:Y:S01]  /*1e00*/  UIADD3 UR7, UR6, 0x402, URZ ;  /* 0x0000040206077890 */ /* 0x000fe2000fffe03f */
[----:B------:R-:W-:Y:S01]  /*1e10*/  UMOV UR11, 0x40000040 ;  /* 0x40000040000b7882 */ /* 0x000fe20000000000 */
[----:B------:R-:W-:Y:S01]  /*1e20*/  UMOV UR9, 0x40000040 ;  /* 0x4000004000097882 */ /* 0x000fe20000000000 */
[----:B------:R-:W-:-:S02]  /*1e30*/  WARPGROUP.DEPBAR.LE gsb0, 0x0 ;  /* 0x00008000000079c5 */ /* 0x000fc40000010000 */
        /* <DEDUP_REMOVED lines=71> */
[----:B------:R-:W-:Y:S02]  /*22b0*/  UIADD3 UR8, UR6, 0x606, URZ ;  /* 0x0000060606087890 */ /* 0x000fe4000fffe03f */
[----:B------:R-:W-:Y:S01]  /*22c0*/  UIADD3 UR6, UR6, 0xa06, URZ ;  /* 0x00000a0606067890 */ /* 0x000fe2000fffe03f */
        /* <DEDUP_REMOVED lines=18> */
[----:B------:R-:W-:Y:S01]  /*23f0*/  BPT.TRAP 0x1 ;  /* 0x000000040000795c */ /* 0x000fe20000300000 */
.L_x_23:
[----:B01----:R-:W-:Y:S01]  /*2400*/  IMAD R4, R3, 0x8, R6 ;  /* 0x0000000803047824 */ /* 0x003fe200078e0206 */
[----:B------:R-:W-:-:S03]  /*2410*/  ISETP.GT.U32.AND P1, PT, R18, 0x1, PT ;  /* 0x000000011200780c */ /* 0x000fc60003f24070 */
[----:B------:R-:W-:-:S05]  /*2420*/  VIADD R4, R4, 0x18 ;  /* 0x0000001804047836 */ /* 0x000fca0000000000 */
[----:B------:R-:W-:-:S04]  /*2430*/  PRMT R4, RZ, 0x654, R4 ;  /* 0x00000654ff047816 */ /* 0x000fc80000000004 */
[----:B------:R0:W-:Y:S01]  /*2440*/  SYNCS.ARRIVE.TRANS64.RED.A1T0 RZ, [R4+URZ], RZ ;  /* 0x000000ff04ff79a7 */ /* 0x0001e2000810043f */
[----:B------:R-:W-:Y:S05]  /*2450*/  @P1 BRA `(.L_x_24) ;  /* 0x0000000000041947 */ /* 0x000fea0003800000 */
[----:B------:R-:W-:Y:S01]  /*2460*/  BPT.TRAP 0x1 ;  /* 0x000000040000795c */ /* 0x000fe20000300000 */
.L_x_24:
[----:B------:R-:W-:Y:S01]  /*2470*/  UIADD3 UR5, UR5, 0x1, URZ ;  /* 0x0000000105057890 */ /* 0x000fe2000fffe03f */
[C---:B------:R-:W-:Y:S01]  /*2480*/  ISETP.GT.AND P2, PT, R0.reuse, 0x1, PT ;  /* 0x000000010000780c */ /* 0x040fe20003f44270 */
[----:B------:R-:W-:Y:S02]  /*2490*/  VIADD R3, R3, 0x1 ;  /* 0x0000000103037836 */ /* 0x000fe40000000000 */
[----:B------:R-:W-:Y:S01]  /*24a0*/  UISETP.NE.AND UP0, UPT, UR5, 0x3, UPT ;  /* 0x000000030500788c */ /* 0x000fe2000bf05270 */
[----:B------:R-:W-:Y:S02]  /*24b0*/  VIADD R0, R0, 0xffffffff ;  /* 0xffffffff00007836 */ /* 0x000fe40000000000 */
[C---:B------:R-:W-:Y:S01]  /*24c0*/  ISETP.NE.AND P1, PT, R3.reuse, 0x3, PT ;  /* 0x000000030300780c */ /* 0x040fe20003f25270 */
[----:B------:R-:W-:Y:S02]  /*24d0*/  USEL UR6, URZ, 0x1, UP0 ;  /* 0x000000013f067887 */ /* 0x000fe40008000000 */
[----:B------:R-:W-:Y:S01]  /*24e0*/  USEL UR5, UR5, URZ, UP0 ;  /* 0x0000003f05057287 */ /* 0x000fe20008000000 */
[----:B------:R-:W-:-:S03]  /*24f0*/  SEL R3, R3, RZ, P1 ;  /* 0x000000ff03037207 */ /* 0x000fc60000800000 */
[----:B------:R-:W-:Y:S01]  /*2500*/  LOP3.LUT R7, R7, UR6, RZ, 0x3c, !PT ;  /* 0x0000000607077c12 */ /* 0x000fe2000f8e3cff */
[----:B------:R-:W-:Y:S07]  /*2510*/  @P2 BRA `(.L_x_25) ;  /* 0xfffffff400cc2947 */ /* 0x000fee000383ffff */
.L_x_18:
[----:B01----:R-:W0:Y:S02]  /*2520*/  LDC R0, c[0x0][0x28c] ;  /* 0x0000a300ff007b82 */ /* 0x003e240000000800 */
[----:B0-----:R-:W-:-:S13]  /*2530*/  ISETP.GE.AND P1, PT, R0, 0x1, PT ;  /* 0x000000010000780c */ /* 0x001fda0003f26270 */
[----:B------:R-:W-:Y:S05]  /*2540*/  @!P1 BRA `(.L_x_26) ;  /* 0x0000000000389947 */ /* 0x000fea0003800000 */
[----:B------:R-:W-:Y:S05]  /*2550*/  @!P0 BRA `(.L_x_27) ;  /* 0x0000000000048947 */ /* 0x000fea0003800000 */
[----:B------:R-:W-:Y:S01]  /*2560*/  BPT.TRAP 0x1 ;  /* 0x000000040000795c */ /* 0x000fe20000300000 */
.L_x_27:
[----:B------:R-:W-:Y:S01]  /*2570*/  UIADD3 UR6, UR44, UR42, URZ ;  /* 0x0000002a2c067290 */ /* 0x000fe2000fffe03f */
[----:B------:R-:W-:-:S03]  /*2580*/  ISETP.GT.U32.AND P0, PT, R18, 0x1, PT ;  /* 0x000000011200780c */ /* 0x000fc60003f04070 */
[----:B------:R-:W-:-:S04]  /*2590*/  UIMAD.WIDE.U32 UR4, UR6, -0x55555555, URZ ;  /* 0xaaaaaaab060478a5 */ /* 0x000fc8000f8e003f */
[----:B------:R-:W-:-:S04]  /*25a0*/  USHF.R.U32.HI UR4, URZ, 0x1, UR5 ;  /* 0x000000013f047899 */ /* 0x000fc80008011605 */
[----:B------:R-:W-:-:S06]  /*25b0*/  UIMAD UR6, UR4, -0x3, UR6 ;  /* 0xfffffffd040678a4 */ /* 0x000fcc000f8e0206 */
[----:B------:R-:W-:-:S04]  /*25c0*/  IMAD.U32 R3, RZ, RZ, UR6 ;  /* 0x00000006ff037e24 */ /* 0x000fc8000f8e00ff */
[----:B------:R-:W-:-:S04]  /*25d0*/  IMAD R0, R3, 0x8, R6 ;  /* 0x0000000803007824 */ /* 0x000fc800078e0206 */
[----:B------:R-:W-:-:S05]  /*25e0*/  VIADD R0, R0, 0x18 ;  /* 0x0000001800007836 */ /* 0x000fca0000000000 */
[----:B------:R-:W-:-:S04]  /*25f0*/  PRMT R0, RZ, 0x654, R0 ;  /* 0x00000654ff007816 */ /* 0x000fc80000000000 */
[----:B------:R0:W-:Y:S01]  /*2600*/  SYNCS.ARRIVE.TRANS64.RED.A1T0 RZ, [R0+URZ], RZ ;  /* 0x000000ff00ff79a7 */ /* 0x0001e2000810043f */
[----:B------:R-:W-:Y:S05]  /*2610*/  @P0 BRA `(.L_x_26) ;  /* 0x0000000000040947 */ /* 0x000fea0003800000 */
[----:B------:R-:W-:Y:S01]  /*2620*/  BPT.TRAP 0x1 ;  /* 0x000000040000795c */ /* 0x000fe20000300000 */
.L_x_26:
[----:B------:R-:W-:Y:S01]  /*2630*/  UISETP.GE.U32.AND UP1, UPT, UR43, 0x3, UPT ;  /* 0x000000032b00788c */ /* 0x000fe2000bf26070 */
[----:B------:R-:W-:Y:S01]  /*2640*/  IMAD.SHL.U32 R3, R98, 0x40, RZ ;  /* 0x0000004062037824 */ /* 0x000fe200078e00ff */
[----:B------:R-:W-:Y:S01]  /*2650*/  UIADD3 UR42, UR43, UR42, URZ ;  /* 0x0000002a2b2a7290 */ /* 0x000fe2000fffe03f */
[----:B------:R-:W-:Y:S01]  /*2660*/  IMAD R9, R99, 0xc0, RZ ;  /* 0x000000c063097824 */ /* 0x000fe200078e02ff */
[----:B------:R-:W-:Y:S01]  /*2670*/  ULDC UR7, c[0x0][0x288] ;  /* 0x0000a20000077ab9 */ /* 0x000fe20000000800 */
[----:B0-----:R-:W-:Y:S01]  /*2680*/  IMAD.MOV.U32 R0, RZ, RZ, -0x1 ;  /* 0xffffffffff007424 */ /* 0x001fe200078e00ff */
[----:B------:R-:W-:Y:S01]  /*2690*/  UISETP.GT.U32.AND UP0, UPT, UR42, 0x2, UPT ;  /* 0x000000022a00788c */ /* 0x000fe2000bf04070 */
[----:B------:R-:W-:-:S03]  /*26a0*/  ISETP.GE.AND P0, PT, R3, UR7, PT ;  /* 0x0000000703007c0c */ /* 0x000fc6000bf06270 */
[----:B------:R-:W-:Y:S02]  /*26b0*/  UISETP.LT.U32.AND UP0, UPT, UR43, 0x3, UP0 ;  /* 0x000000032b00788c */ /* 0x000fe40008701070 */
[----:B------:R-:W-:Y:S02]  /*26c0*/  @UP1 UIMAD.WIDE.U32 UR4, UR42, -0x55555555, URZ ;  /* 0xaaaaaaab2a0418a5 */ /* 0x000fe4000f8e003f */
[----:B------:R-:W-:Y:S02]  /*26d0*/  USEL UR6, URZ, 0x1, !UP0 ;  /* 0x000000013f067887 */ /* 0x000fe4000c000000 */
[----:B------:R-:W-:Y:S02]  /*26e0*/  @UP1 USHF.R.U32.HI UR4, URZ, 0x1, UR5 ;  /* 0x000000013f041899 */ /* 0x000fe40008011605 */
[----:B------:R-:W-:Y:S01]  /*26f0*/  ULOP3.LUT UR40, UR40, UR6, URZ, 0x3c, !UPT ;  /* 0x0000000628287292 */ /* 0x000fe2000f8e3c3f */
[----:B------:R-:W-:Y:S02]  /*2700*/  ULDC UR5, c[0x0][0x284] ;  /* 0x0000a10000057ab9 */ /* 0x000fe40000000800 */
[----:B------:R-:W-:Y:S01]  /*2710*/  ISETP.GE.OR P0, PT, R9, UR5, P0 ;  /* 0x0000000509007c0c */ /* 0x000fe20008706670 */
[----:B------:R-:W-:-:S12]  /*2720*/  @UP1 ULOP3.LUT UR40, UR40, 0x1, UR4, 0x78, !UPT ;  /* 0x0000000128281892 */ /* 0x000fd8000f8e7804 */
[----:B------:R-:W-:Y:S05]  /*2730*/  @P0 BRA `(.L_x_28) ;  /* 0x00000034001c0947 */ /* 0x000fea0003800000 */
[----:B------:R-:W0:Y:S01]  /*2740*/  LDC.64 R100, c[0x0][0x5c8] ;  /* 0x00017200ff647b82 */ /* 0x000e220000000a00 */
[----:B------:R-:W-:Y:S01]  /*2750*/  SHF.R.S32.HI R98, RZ, 0x1f, R19 ;  /* 0x0000001fff627819 */ /* 0x000fe20000011413 */
[----:B------:R-:W-:Y:S01]  /*2760*/  ULDC.64 UR4, c[0x0][0x5d0] ;  /* 0x0001740000047ab9 */ /* 0x000fe20000000a00 */
[----:B------:R-:W-:Y:S01]  /*2770*/  LOP3.LUT R20, R3, 0x6, R92, 0xf8, !PT ;  /* 0x0000000603147812 */ /* 0x000fe200078ef85c */
[----:B------:R-:W-:Y:S01]  /*2780*/  IMAD.WIDE R10, R99, 0xc0, R22 ;  /* 0x000000c0630a7825 */ /* 0x000fe200078e0216 */
[----:B------:R-:W-:Y:S02]  /*2790*/  BSSY B0, `(.L_x_28) ;  /* 0x0000341000007945 */ /* 0x000fe40003800000 */
[----:B------:R-:W-:Y:S01]  /*27a0*/  SHF.R.S32.HI R21, RZ, 0x1f, R20 ;  /* 0x0000001fff157819 */ /* 0x000fe20000011414 */
[----:B------:R-:W-:Y:S02]  /*27b0*/  IMAD R4, R98, UR4, RZ ;  /* 0x0000000462047c24 */ /* 0x000fe4000f8e02ff */
[----:B------:R-:W-:-:S02]  /*27c0*/  IMAD.IADD R108, R96, 0x1, -R9 ;  /* 0x00000001606c7824 */ /* 0x000fc400078e0a09 */
[C---:B------:R-:W-:Y:S02]  /*27d0*/  IMAD R7, R19.reuse, UR5, R4 ;  /* 0x0000000513077c24 */ /* 0x040fe4000f8e0204 */
[----:B------:R-:W-:Y:S01]  /*27e0*/  IMAD.WIDE.U32 R4, R19, UR4, R20 ;  /* 0x0000000413047c25 */ /* 0x000fe2000f8e0014 */
[----:B------:R-:W-:-:S03]  /*27f0*/  ULDC.64 UR4, c[0x0][0x5c0] ;  /* 0x0001700000047ab9 */ /* 0x000fc60000000a00 */
[----:B------:R-:W-:Y:S02]  /*2800*/  IMAD.IADD R5, R5, 0x1, R7 ;  /* 0x0000000105057824 */ /* 0x000fe400078e0207 */
[----:B------:R-:W-:Y:S02]  /*2810*/  IMAD.IADD R3, R90, 0x1, -R3 ;  /* 0x000000015a037824 */ /* 0x000fe400078e0a03 */
[-C--:B0-----:R-:W-:Y:S02]  /*2820*/  IMAD R6, R11, R100.reuse, RZ ;  /* 0x000000640b067224 */ /* 0x081fe400078e02ff */
[----:B------:R-:W-:-:S04]  /*2830*/  IMAD.WIDE.U32 R4, R10, R100, R4 ;  /* 0x000000640a047225 */ /* 0x000fc800078e0004 */
[----:B------:R-:W-:Y:S01]  /*2840*/  IMAD R13, R10, R101, R6 ;  /* 0x000000650a0d7224 */ /* 0x000fe200078e0206 */
[----:B------:R-:W-:Y:S01]  /*2850*/  IADD3 R14, P0, R4, UR4, RZ ;  /* 0x00000004040e7c10 */ /* 0x000fe2000ff1e0ff */
[----:B------:R-:W-:-:S03]  /*2860*/  IMAD.SHL.U32 R7, R100, 0x80, RZ ;  /* 0x0000008064077824 */ /* 0x000fc600078e00ff */
[----:B------:R-:W-:Y:S02]  /*2870*/  IADD3.X R15, R5, UR5, R13, P0, !PT ;  /* 0x00000005050f7c10 */ /* 0x000fe400087fe40d */
[CC--:B------:R-:W-:Y:S02]  /*2880*/  LEA R4, P0, R100.reuse, R14.reuse, 0x3 ;  /* 0x0000000e64047211 */ /* 0x0c0fe400078018ff */
[C-C-:B------:R-:W-:Y:S02]  /*2890*/  SHF.L.U64.HI R13, R100.reuse, 0x7, R101.reuse ;  /* 0x00000007640d7819 */ /* 0x140fe40000010265 */
[----:B------:R-:W-:Y:S02]  /*28a0*/  LEA.HI.X R5, R100, R15, R101, 0x3, P0 ;  /* 0x0000000f64057211 */ /* 0x000fe400000f1c65 */
[----:B-----5:R-:W-:Y:S02]  /*28b0*/  ISETP.NE.AND P0, PT, R89, RZ, PT ;  /* 0x000000ff5900720c */ /* 0x020fe40003f05270 */
[----:B------:R-:W-:-:S02]  /*28c0*/  IADD3 R6, P1, R7, R14, RZ ;  /* 0x0000000e07067210 */ /* 0x000fc40007f3e0ff */
[----:B------:R-:W-:-:S03]  /*28d0*/  IADD3 R8, P2, R7, R4, RZ ;  /* 0x0000000407087210 */ /* 0x000fc60007f5e0ff */
[C---:B------:R-:W-:Y:S02]  /*28e0*/  IMAD.X R7, R13.reuse, 0x1, R15, P1 ;  /* 0x000000010d077824 */ /* 0x040fe400008e060f */
[----:B------:R-:W-:-:S04]  /*28f0*/  IMAD.X R9, R13, 0x1, R5, P2 ;  /* 0x000000010d097824 */ /* 0x000fc800010e0605 */
[----:B------:R-:W-:Y:S05]  /*2900*/  @!P0 BRA `(.L_x_29) ;  /* 0x0000002400948947 */ /* 0x000fea0003800000 */
[----:B------:R-:W0:Y:S01]  /*2910*/  LDC.64 R100, c[0x0][0x5b0] ;  /* 0x00016c00ff647b82 */ /* 0x000e220000000a00 */
[----:B------:R-:W-:Y:S01]  /*2920*/  ULDC.64 UR4, c[0x0][0x5b8] ;  /* 0x00016e0000047ab9 */ /* 0x000fe20000000a00 */
[----:B------:R-:W-:Y:S01]  /*2930*/  ISETP.GE.AND P0, PT, R108, 0x1, PT ;  /* 0x000000016c00780c */ /* 0x000fe20003f06270 */
[----:B------:R-:W-:Y:S01]  /*2940*/  IMAD R98, R98, UR4, RZ ;  /* 0x0000000462627c24 */ /* 0x000fe2000f8e02ff */
[----:B------:R-:W-:Y:S01]  /*2950*/  BSSY B1, `(.L_x_30) ;  /* 0x0000010000017945 */ /* 0x000fe20003800000 */
[----:B------:R-:W-:Y:S01]  /*2960*/  IMAD.WIDE.U32 R20, R19, UR4, R20 ;  /* 0x0000000413147c25 */ /* 0x000fe2000f8e0014 */
[----:B------:R-:W-:Y:S02]  /*2970*/  ISETP.LT.OR P3, PT, R3, 0x1, !P0 ;  /* 0x000000010300780c */ /* 0x000fe40004761670 */
[----:B------:R-:W1:Y:S01]  /*2980*/  LDC.64 R12, c[0x0][0x5a8] ;  /* 0x00016a00ff0c7b82 */ /* 0x000e620000000a00 */
[----:B------:R-:W-:Y:S02]  /*2990*/  IMAD R19, R19, UR5, R98 ;  /* 0x0000000513137c24 */ /* 0x000fe4000f8e0262 */
[----:B------:R-:W-:-:S02]  /*29a0*/  IMAD.MOV.U32 R98, RZ, RZ, R20 ;  /* 0x000000ffff627224 */ /* 0x000fc400078e0014 */
[----:B------:R-:W-:Y:S02]  /*29b0*/  IMAD.IADD R99, R21, 0x1, R19 ;  /* 0x0000000115637824 */ /* 0x000fe400078e0213 */
[-C--:B0-----:R-:W-:Y:S01]  /*29c0*/  IMAD R19, R11, R100.reuse, RZ ;  /* 0x000000640b137224 */ /* 0x081fe200078e02ff */
[----:B------:R-:W-:Y:S01]  /*29d0*/  SHF.L.U64.HI R105, R100, 0x3, R101 ;  /* 0x0000000364697819 */ /* 0x000fe20000010265 */
[----:B------:R-:W-:-:S04]  /*29e0*/  IMAD.WIDE.U32 R102, R10, R100, R98 ;  /* 0x000000640a667225 */ /* 0x000fc800078e0062 */
[----:B------:R-:W-:Y:S01]  /*29f0*/  IMAD R109, R10, R101, R19 ;  /* 0x000000650a6d7224 */ /* 0x000fe200078e0213 */
[----:B-1----:R-:W-:Y:S01]  /*2a00*/  IADD3 R102, P1, R102, R12, RZ ;  /* 0x0000000c66667210 */ /* 0x002fe20007f3e0ff */
[----:B------:R-:W-:-:S03]  /*2a10*/  IMAD.SHL.U32 R104, R100, 0x8, RZ ;  /* 0x0000000864687824 */ /* 0x000fc600078e00ff */
[----:B------:R-:W-:Y:S01]  /*2a20*/  IADD3.X R103, R13, R103, R109, P1, !PT ;  /* 0x000000670d677210 */ /* 0x000fe20000ffe46d */
[----:B------:R-:W-:Y:S08]  /*2a30*/  @P3 BRA `(.L_x_31) ;  /* 0x0000000000043947 */ /* 0x000ff00003800000 */
[----:B------:R0:W5:Y:S02]  /*2a40*/  LDG.E.U8 R97, desc[UR36][R102.64] ;  /* 0x0000002466617981 */ /* 0x000164000c1e1100 */
.L_x_31:
[----:B------:R-:W-:Y:S05]  /*2a50*/  BSYNC B1 ;  /* 0x0000000000017941 */ /* 0x000fea0003800000 */
.L_x_30:
[----:B-----5:R-:W-:Y:S01]  /*2a60*/  LOP3.LUT R19, R97, 0xffff, RZ, 0xc0, !PT ;  /* 0x0000ffff61137812 */ /* 0x020fe200078ec0ff */
[----:B------:R-:W-:Y:S01]  /*2a70*/  IMAD.WIDE.U32 R106, R10, R100, R104 ;  /* 0x000000640a6a7225 */ /* 0x000fe200078e0068 */
[----:B------:R-:W-:Y:S01]  /*2a80*/  ISETP.LT.OR P4, PT, R3, 0x2, !P0 ;  /* 0x000000020300780c */ /* 0x000fe20004781670 */
[----:B------:R-:W-:Y:S01]  /*2a90*/  BSSY B1, `(.L_x_32) ;  /* 0x000000e000017945 */ /* 0x000fe20003800000 */
[----:B------:R-:W-:Y:S01]  /*2aa0*/  PRMT R110, R19, 0x8880, RZ ;  /* 0x00008880136e7816 */ /* 0x000fe200000000ff */
[----:B------:R-:W-:Y:S01]  /*2ab0*/  IMAD.IADD R107, R109, 0x1, R107 ;  /* 0x000000016d6b7824 */ /* 0x000fe200078e026b */
[----:B------:R-:W-:Y:S02]  /*2ac0*/  IADD3 R106, P2, P5, R20, R12, R106 ;  /* 0x0000000c146a7210 */ /* 0x000fe40007d5e06a */
[----:B------:R-:W-:Y:S01]  /*2ad0*/  ISETP.GE.AND P1, PT, R108, 0x9, PT ;  /* 0x000000096c00780c */ /* 0x000fe20003f26270 */
[----:B------:R-:W-:Y:S01]  /*2ae0*/  IMAD R19, R110, R89, RZ ;  /* 0x000000596e137224 */ /* 0x000fe200078e02ff */
[----:B------:R-:W-:-:S02]  /*2af0*/  IADD3.X R107, R99, R13, R107, P2, P5 ;  /* 0x0000000d636b7210 */ /* 0x000fc400017ea46b */
[----:B------:R-:W-:Y:S01]  /*2b00*/  ISETP.LT.OR P2, PT, R3, 0x1, !P1 ;  /* 0x000000010300780c */ /* 0x000fe20004f41670 */
[----:B------:R-:W-:-:S05]  /*2b10*/  @!P3 IMAD R109, R56, R88, R19 ;  /* 0x00000058386db224 */ /* 0x000fca00078e0213 */
[----:B------:R1:W-:Y:S01]  /*2b20*/  @!P3 STG.E.U8 desc[UR36][R14.64], R109 ;  /* 0x0000006d0e00b986 */ /* 0x0003e2000c101124 */
[----:B------:R-:W-:Y:S06]  /*2b30*/  @P4 BRA `(.L_x_33) ;  /* 0x00000000000c4947 */ /* 0x000fec0003800000 */
[----:B------:R-:W2:Y:S02]  /*2b40*/  LDG.E.U8 R97, desc[UR36][R102.64+0x1] ;  /* 0x0000012466617981 */ /* 0x000ea4000c1e1100 */
[----:B--2---:R-:W-:-:S05]  /*2b50*/  PRMT R56, R97, 0x8880, RZ ;  /* 0x0000888061387816 */ /* 0x004fca00000000ff */
[----:B------:R-:W-:-:S07]  /*2b60*/  IMAD R19, R56, R89, RZ ;  /* 0x0000005938137224 */ /* 0x000fce00078e02ff */
.L_x_33:
[----:B------:R-:W-:Y:S05]  /*2b70*/  BSYNC B1 ;  /* 0x0000000000017941 */ /* 0x000fea0003800000 */
.L_x_32:
[----:B------:R-:W-:Y:S01]  /*2b80*/  @!P4 IMAD R57, R57, R88, R19 ;  /* 0x000000583939c224 */ /* 0x000fe200078e0213 */
[----:B------:R-:W-:Y:S04]  /*2b90*/  BSSY B1, `(.L_x_34) ;  /* 0x0000006000017945 */ /* 0x000fe80003800000 */
[----:B------:R2:W-:Y:S01]  /*2ba0*/  @!P4 STG.E.U8 desc[UR36][R14.64+0x1], R57 ;  /* 0x000001390e00c986 */ /* 0x0005e2000c101124 */
[----:B------:R-:W-:Y:S05]  /*2bb0*/  @P2 BRA `(.L_x_35) ;  /* 0x00000000000c2947 */ /* 0x000fea0003800000 */
[----:B------:R-:W3:Y:S02]  /*2bc0*/  LDG.E.U8 R97, desc[UR36][R106.64] ;  /* 0x000000246a617981 */ /* 0x000ee4000c1e1100 */
[----:B---3--:R-:W-:-:S05]  /*2bd0*/  PRMT R56, R97, 0x8880, RZ ;  /* 0x0000888061387816 */ /* 0x008fca00000000ff */
[----:B------:R-:W-:-:S07]  /*2be0*/  IMAD R19, R56, R89, RZ ;  /* 0x0000005938137224 */ /* 0x000fce00078e02ff */
.L_x_35:
[----:B------:R-:W-:Y:S05]  /*2bf0*/  BSYNC B1 ;  /* 0x0000000000017941 */ /* 0x000fea0003800000 */
.L_x_34:
[C---:B------:R-:W-:Y:S01]  /*2c00*/  ISETP.LT.OR P4, PT, R3.reuse, 0x2, !P1 ;  /* 0x000000020300780c */ /* 0x040fe20004f81670 */
[----:B--2---:R-:W-:Y:S01]  /*2c10*/  @!P2 IMAD R57, R58, R88, R19 ;  /* 0x000000583a39a224 */ /* 0x004fe200078e0213 */
[----:B------:R-:W-:Y:S01]  /*2c20*/  BSSY B1, `(.L_x_36) ;  /* 0x0000009000017945 */ /* 0x000fe20003800000 */
[C---:B------:R-:W-:Y:S02]  /*2c30*/  ISETP.LT.OR P3, PT, R3.reuse, 0x9, !P0 ;  /* 0x000000090300780c */ /* 0x040fe40004761670 */
[C---:B------:R-:W-:Y:S01]  /*2c40*/  ISETP.LT.OR P5, PT, R3.reuse, 0xa, !P0 ;  /* 0x0000000a0300780c */ /* 0x040fe200047a1670 */
[----:B------:R2:W-:Y:S01]  /*2c50*/  @!P2 STG.E.U8 desc[UR36][R4.64], R57 ;  /* 0x000000390400a986 */ /* 0x0005e2000c101124 */
[----:B------:R-:W-:-:S06]  /*2c60*/  ISETP.LT.OR P2, PT, R3, 0x9, !P1 ;  /* 0x000000090300780c */ /* 0x000fcc0004f41670 */
[----:B------:R-:W-:Y:S07]  /*2c70*/  @P4 BRA `(.L_x_37) ;  /* 0x00000000000c4947 */ /* 0x000fee0003800000 */
[----:B------:R-:W3:Y:S02]  /*2c80*/  LDG.E.U8 R97, desc[UR36][R106.64+0x1] ;  /* 0x000001246a617981 */ /* 0x000ee4000c1e1100 */
[----:B---3--:R-:W-:-:S05]  /*2c90*/  PRMT R56, R97, 0x8880, RZ ;  /* 0x0000888061387816 */ /* 0x008fca00000000ff */
[----:B------:R-:W-:-:S07]  /*2ca0*/  IMAD R19, R56, R89, RZ ;  /* 0x0000005938137224 */ /* 0x000fce00078e02ff */
.L_x_37:
[----:B------:R-:W-:Y:S05]  /*2cb0*/  BSYNC B1 ;  /* 0x0000000000017941 */ /* 0x000fea0003800000 */
.L_x_36:
[----:B------:R-:W-:Y:S01]  /*2cc0*/  @!P4 IMAD R59, R59, R88, R19 ;  /* 0x000000583b3bc224 */ /* 0x000fe200078e0213 */
[----:B------:R-:W-:Y:S04]  /*2cd0*/  BSSY B1, `(.L_x_38) ;  /* 0x0000006000017945 */ /* 0x000fe80003800000 */
[----:B------:R3:W-:Y:S01]  /*2ce0*/  @!P4 STG.E.U8 desc[UR36][R4.64+0x1], R59 ;  /* 0x0000013b0400c986 */ /* 0x0007e2000c101124 */
[----:B------:R-:W-:Y:S05]  /*2cf0*/  @P3 BRA `(.L_x_39) ;  /* 0x00000000000c3947 */ /* 0x000fea0003800000 */
[----:B------:R-:W4:Y:S02]  /*2d00*/  LDG.E.U8 R97, desc[UR36][R102.64+0x8] ;  /* 0x0000082466617981 */ /* 0x000f24000c1e1100 */
[----:B----4-:R-:W-:-:S05]  /*2d10*/  PRMT R56, R97, 0x8880, RZ ;  /* 0x0000888061387816 */ /* 0x010fca00000000ff */
[----:B------:R-:W-:-:S07]  /*2d20*/  IMAD R19, R56, R89, RZ ;  /* 0x0000005938137224 */ /* 0x000fce00078e02ff */
.L_x_39:
[----:B------:R-:W-:Y:S05]  /*2d30*/  BSYNC B1 ;  /* 0x0000000000017941 */ /* 0x000fea0003800000 */
.L_x_38:
[----:B--2---:R-:W-:Y:S01]  /*2d40*/  @!P3 IMAD R57, R60, R88, R19 ;  /* 0x000000583c39b224 */ /* 0x004fe200078e0213 */
[----:B------:R-:W-:Y:S04]  /*2d50*/  BSSY B1, `(.L_x_40) ;  /* 0x0000006000017945 */ /* 0x000fe80003800000 */
[----:B------:R2:W-:Y:S01]  /*2d60*/  @!P3 STG.E.U8 desc[UR36][R14.64+0x8], R57 ;  /* 0x000008390e00b986 */ /* 0x0005e2000c101124 */
[----:B------:R-:W-:Y:S05]  /*2d70*/  @P5 BRA `(.L_x_41) ;  /* 0x00000000000c5947 */ /* 0x000fea0003800000 */
[----:B------:R-:W4:Y:S02]  /*2d80*/  LDG.E.U8 R97, desc[UR36][R102.64+0x9] ;  /* 0x0000092466617981 */ /* 0x000f24000c1e1100 */
[----:B----4-:R-:W-:-:S05]  /*2d90*/  PRMT R56, R97, 0x8880, RZ ;  /* 0x0000888061387816 */ /* 0x010fca00000000ff */
[----:B------:R-:W-:-:S07]  /*2da0*/  IMAD R19, R56, R89, RZ ;  /* 0x0000005938137224 */ /* 0x000fce00078e02ff */
.L_x_41:
[----:B------:R-:W-:Y:S05]  /*2db0*/  BSYNC B1 ;  /* 0x0000000000017941 */ /* 0x000fea0003800000 */
.L_x_40:
[----:B------:R-:W-:Y:S01]  /*2dc0*/  @!P5 IMAD R61, R61, R88, R19 ;  /* 0x000000583d3dd224 */ /* 0x000fe200078e0213 */
[----:B------:R-:W-:Y:S04]  /*2dd0*/  BSSY B1, `(.L_x_42) ;  /* 0x0000006000017945 */ /* 0x000fe80003800000 */
[----:B------:R4:W-:Y:S01]  /*2de0*/  @!P5 STG.E.U8 desc[UR36][R14.64+0x9], R61 ;  /* 0x0000093d0e00d986 */ /* 0x0009e2000c101124 */
[----:B------:R-:W-:Y:S05]  /*2df0*/  @P2 BRA `(.L_x_43) ;  /* 0x00000000000c2947 */ /* 0x000fea0003800000 */
[----:B------:R-:W5:Y:S02]  /*2e00*/  LDG.E.U8 R97, desc[UR36][R106.64+0x8] ;  /* 0x000008246a617981 */ /* 0x000f64000c1e1100 */
[----:B-----5:R-:W-:-:S05]  /*2e10*/  PRMT R56, R97, 0x8880, RZ ;  /* 0x0000888061387816 */ /* 0x020fca00000000ff */
[----:B------:R-:W-:-:S07]  /*2e20*/  IMAD R19, R56, R89, RZ ;  /* 0x0000005938137224 */ /* 0x000fce00078e02ff */
.L_x_43:
[----:B------:R-:W-:Y:S05]  /*2e30*/  BSYNC B1 ;  /* 0x0000000000017941 */ /* 0x000fea0003800000 */
.L_x_42:
        /* <DEDUP_REMOVED lines=8> */
[----:B------:R-:W5:Y:S02]  /*2ec0*/  LDG.E.U8 R97, desc[UR36][R106.64+0x9] ;  /* 0x000009246a617981 */ /* 0x000f64000c1e1100 */
[----:B-----5:R-:W-:-:S05]  /*2ed0*/  PRMT R56, R97, 0x8880, RZ ;  /* 0x0000888061387816 */ /* 0x020fca00000000ff */
[----:B------:R-:W-:-:S07]  /*2ee0*/  IMAD R19, R56, R89, RZ ;  /* 0x0000005938137224 */ /* 0x000fce00078e02ff */
.L_x_45:
[----:B------:R-:W-:Y:S05]  /*2ef0*/  BSYNC B1 ;  /* 0x0000000000017941 */ /* 0x000fea0003800000 */
.L_x_44:
[----:B------:R-:W-:Y:S01]  /*2f00*/  @!P4 IMAD R63, R63, R88, R19 ;  /* 0x000000583f3fc224 */ /* 0x000fe200078e0213 */
[----:B------:R-:W-:Y:S04]  /*2f10*/  BSSY B1, `(.L_x_46) ;  /* 0x0000006000017945 */ /* 0x000fe80003800000 */
[----:B------:R0:W-:Y:S01]  /*2f20*/  @!P4 STG.E.U8 desc[UR36][R4.64+0x9], R63 ;  /* 0x0000093f0400c986 */ /* 0x0001e2000c101124 */
[----:B------:R-:W-:Y:S05]  /*2f30*/  @P3 BRA `(.L_x_47) ;  /* 0x00000000000c3947 */ /* 0x000fea0003800000 */
[----:B------:R-:W5:Y:S02]  /*2f40*/  LDG.E.U8 R97, desc[UR36][R102.64+0x10] ;  /* 0x0000102466617981 */ /* 0x000f64000c1e1100 */
[----:B-----5:R-:W-:-:S05]  /*2f50*/  PRMT R56, R97, 0x8880, RZ ;  /* 0x0000888061387816 */ /* 0x020fca00000000ff */
[----:B------:R-:W-:-:S07]  /*2f60*/  IMAD R19, R56, R89, RZ ;  /* 0x0000005938137224 */ /* 0x000fce00078e02ff */
.L_x_47:
[----:B------:R-:W-:Y:S05]  /*2f70*/  BSYNC B1 ;  /* 0x0000000000017941 */ /* 0x000fea0003800000 */
.L_x_46:
[----:B--2---:R-:W-:Y:S01]  /*2f80*/  @!P3 IMAD R57, R64, R88, R19 ;  /* 0x000000584039b224 */ /* 0x004fe200078e0213 */
[----:B------:R-:W-:Y:S04]  /*2f90*/  BSSY B1, `(.L_x_48) ;  /* 0x0000006000017945 */ /* 0x000fe80003800000 */
[----:B------:R2:W-:Y:S01]  /*2fa0*/  @!P3 STG.E.U8 desc[UR36][R14.64+0x10], R57 ;  /* 0x000010390e00b986 */ /* 0x0005e2000c101124 */
[----:B------:R-:W-:Y:S05]  /*2fb0*/  @P5 BRA `(.L_x_49) ;  /* 0x00000000000c5947 */ /* 0x000fea0003800000 */
[----:B------:R-:W5:Y:S02]  /*2fc0*/  LDG.E.U8 R97, desc[UR36][R102.64+0x11] ;  /* 0x0000112466617981 */ /* 0x000f64000c1e1100 */
[----:B-----5:R-:W-:-:S05]  /*2fd0*/  PRMT R56, R97, 0x8880, RZ ;  /* 0x0000888061387816 */ /* 0x020fca00000000ff */
[----:B------:R-:W-:-:S07]  /*2fe0*/  IMAD R19, R56, R89, RZ ;  /* 0x0000005938137224 */ /* 0x000fce00078e02ff */
.L_x_49:
[----:B------:R-:W-:Y:S05]  /*2ff0*/  BSYNC B1 ;  /* 0x0000000000017941 */ /* 0x000fea0003800000 */
.L_x_48:
[----:B------:R-:W-:Y:S01]  /*3000*/  @!P5 IMAD R65, R65, R88, R19 ;  /* 0x000000584141d224 */ /* 0x000fe200078e0213 */
[----:B------:R-:W-:Y:S04]  /*3010*/  BSSY B1, `(.L_x_50) ;  /* 0x0000006000017945 */ /* 0x000fe80003800000 */
[----:B------:R0:W-:Y:S01]  /*3020*/  @!P5 STG.E.U8 desc[UR36][R14.64+0x11], R65 ;  /* 0x000011410e00d986 */ /* 0x0001e2000c101124 */
[----:B------:R-:W-:Y:S05]  /*3030*/  @P2 BRA `(.L_x_51) ;  /* 0x00000000000c2947 */ /* 0x000fea0003800000 */
[----:B------:R-:W5:Y:S02]  /*3040*/  LDG.E.U8 R97, desc[UR36][R106.64+0x10] ;  /* 0x000010246a617981 */ /* 0x000f64000c1e1100 */
[----:B-----5:R-:W-:-:S05]  /*3050*/  PRMT R56, R97, 0x8880, RZ ;  /* 0x0000888061387816 */ /* 0x020fca00000000ff */
[----:B------:R-:W-:-:S07]  /*3060*/  IMAD R19, R56, R89, RZ ;  /* 0x0000005938137224 */ /* 0x000fce00078e02ff */
.L_x_51:
[----:B------:R-:W-:Y:S05]  /*3070*/  BSYNC B1 ;  /* 0x0000000000017941 */ /* 0x000fea0003800000 */
.L_x_50:
        /* <DEDUP_REMOVED lines=11> */
.L_x_53:
[----:B------:R-:W-:Y:S05]  /*3130*/  BSYNC B1 ;  /* 0x0000000000017941 */ /* 0x000fea0003800000 */
.L_x_52:
[----:B------:R-:W-:Y:S01]  /*3140*/  @!P4 IMAD R67, R67, R88, R19 ;  /* 0x000000584343c224 */ /* 0x000fe200078e0213 */
[----:B------:R-:W-:Y:S04]  /*3150*/  BSSY B1, `(.L_x_54) ;  /* 0x0000006000017945 */ /* 0x000fe80003800000 */
[----:B------:R0:W-:Y:S01]  /*3160*/  @!P4 STG.E.U8 desc[UR36][R4.64+0x11], R67 ;  /* 0x000011430400c986 */ /* 0x0001e2000c101124 */
[----:B------:R-:W-:Y:S05]  /*3170*/  @P3 BRA `(.L_x_55) ;  /* 0x00000000000c3947 */ /* 0x000fea0003800000 */
[----:B------:R-:W5:Y:S02]  /*3180*/  LDG.E.U8 R97, desc[UR36][R102.64+0x18] ;  /* 0x0000182466617981 */ /* 0x000f64000c1e1100 */
[----:B-----5:R-:W-:-:S05]  /*3190*/  PRMT R56, R97, 0x8880, RZ ;  /* 0x0000888061387816 */ /* 0x020fca00000000ff */
[----:B------:R-:W-:-:S07]  /*31a0*/  IMAD R19, R56, R89, RZ ;  /* 0x0000005938137224 */ /* 0x000fce00078e02ff */
.L_x_55:
[----:B------:R-:W-:Y:S05]  /*31b0*/  BSYNC B1 ;  /* 0x0000000000017941 */ /* 0x000fea0003800000 */
.L_x_54:
[----:B--2---:R-:W-:Y:S01]  /*31c0*/  @!P3 IMAD R57, R68, R88, R19 ;  /* 0x000000584439b224 */ /* 0x004fe200078e0213 */
[----:B------:R-:W-:Y:S04]  /*31d0*/  BSSY B1, `(.L_x_56) ;  /* 0x0000006000017945 */ /* 0x000fe80003800000 */
[----:B------:R2:W-:Y:S01]  /*31e0*/  @!P3 STG.E.U8 desc[UR36][R14.64+0x18], R57 ;  /* 0x000018390e00b986 */ /* 0x0005e2000c101124 */
[----:B------:R-:W-:Y:S05]  /*31f0*/  @P5 BRA `(.L_x_57) ;  /* 0x00000000000c5947 */ /* 0x000fea0003800000 */
[----:B------:R-:W5:Y:S02]  /*3200*/  LDG.E.U8 R97, desc[UR36][R102.64+0x19] ;  /* 0x0000192466617981 */ /* 0x000f64000c1e1100 */
[----:B-----5:R-:W-:-:S05]  /*3210*/  PRMT R56, R97, 0x8880, RZ ;  /* 0x0000888061387816 */ /* 0x020fca00000000ff */
[----:B------:R-:W-:-:S07]  /*3220*/  IMAD R19, R56, R89, RZ ;  /* 0x0000005938137224 */ /* 0x000fce00078e02ff */
.L_x_57:
[----:B------:R-:W-:Y:S05]  /*3230*/  BSYNC B1 ;  /* 0x0000000000017941 */ /* 0x000fea0003800000 */
.L_x_56:
[----:B------:R-:W-:Y:S01]  /*3240*/  @!P5 IMAD R69, R69, R88, R19 ;  /* 0x000000584545d224 */ /* 0x000fe200078e0213 */
[----:B------:R-:W-:Y:S04]  /*3250*/  BSSY B1, `(.L_x_58) ;  /* 0x0000006000017945 */ /* 0x000fe80003800000 */
[----:B------:R0:W-:Y:S01]  /*3260*/  @!P5 STG.E.U8 desc[UR36][R14.64+0x19], R69 ;  /* 0x000019450e00d986 */ /* 0x0001e2000c101124 */
[----:B------:R-:W-:Y:S05]  /*3270*/  @P2 BRA `(.L_x_59) ;  /* 0x00000000000c2947 */ /* 0x000fea0003800000 */
[----:B------:R-:W5:Y:S02]  /*3280*/  LDG.E.U8 R97, desc[UR36][R106.64+0x18] ;  /* 0x000018246a617981 */ /* 0x000f64000c1e1100 */
[----:B-----5:R-:W-:-:S05]  /*3290*/  PRMT R56, R97, 0x8880, RZ ;  /* 0x0000888061387816 */ /* 0x020fca00000000ff */
[----:B------:R-:W-:-:S07]  /*32a0*/  IMAD R19, R56, R89, RZ ;  /* 0x0000005938137224 */ /* 0x000fce00078e02ff */
.L_x_59:
[----:B------:R-:W-:Y:S05]  /*32b0*/  BSYNC B1 ;  /* 0x0000000000017941 */ /* 0x000fea0003800000 */
.L_x_58:
        /* <DEDUP_REMOVED lines=11> */
.L_x_61:
[----:B------:R-:W-:Y:S05]  /*3370*/  BSYNC B1 ;  /* 0x0000000000017941 */ /* 0x000fea0003800000 */
.L_x_60:
[----:B------:R-:W-:Y:S01]  /*3380*/  @!P4 IMAD R71, R71, R88, R19 ;  /* 0x000000584747c224 */ /* 0x000fe200078e0213 */
[----:B------:R-:W-:Y:S04]  /*3390*/  BSSY B1, `(.L_x_62) ;  /* 0x0000006000017945 */ /* 0x000fe80003800000 */
[----:B------:R0:W-:Y:S01]  /*33a0*/  @!P4 STG.E.U8 desc[UR36][R4.64+0x19], R71 ;  /* 0x000019470400c986 */ /* 0x0001e2000c101124 */
[----:B------:R-:W-:Y:S05]  /*33b0*/  @P3 BRA `(.L_x_63) ;  /* 0x00000000000c3947 */ /* 0x000fea0003800000 */
[----:B------:R-:W5:Y:S02]  /*33c0*/  LDG.E.U8 R97, desc[UR36][R102.64+0x20] ;  /* 0x0000202466617981 */ /* 0x000f64000c1e1100 */
[----:B-----5:R-:W-:-:S05]  /*33d0*/  PRMT R56, R97, 0x8880, RZ ;  /* 0x0000888061387816 */ /* 0x020fca00000000ff */
[----:B------:R-:W-:-:S07]  /*33e0*/  IMAD R19, R56, R89, RZ ;  /* 0x0000005938137224 */ /* 0x000fce00078e02ff */
.L_x_63:
[----:B------:R-:W-:Y:S05]  /*33f0*/  BSYNC B1 ;  /* 0x0000000000017941 */ /* 0x000fea0003800000 */
.L_x_62:
[----:B--2---:R-:W-:Y:S01]  /*3400*/  @!P3 IMAD R57, R72, R88, R19 ;  /* 0x000000584839b224 */ /* 0x004fe200078e0213 */
[----:B------:R-:W-:Y:S04]  /*3410*/  BSSY B1, `(.L_x_64) ;  /* 0x0000006000017945 */ /* 0x000fe80003800000 */
[----:B------:R2:W-:Y:S01]  /*3420*/  @!P3 STG.E.U8 desc[UR36][R14.64+0x20], R57 ;  /* 0x000020390e00b986 */ /* 0x0005e2000c101124 */
[----:B------:R-:W-:Y:S05]  /*3430*/  @P5 BRA `(.L_x_65) ;  /* 0x00000000000c5947 */ /* 0x000fea0003800000 */
[----:B------:R-:W5:Y:S02]  /*3440*/  LDG.E.U8 R97, desc[UR36][R102.64+0x21] ;  /* 0x0000212466617981 */ /* 0x000f64000c1e1100 */
[----:B-----5:R-:W-:-:S05]  /*3450*/  PRMT R56, R97, 0x8880, RZ ;  /* 0x0000888061387816 */ /* 0x020fca00000000ff */
[----:B------:R-:W-:-:S07]  /*3460*/  IMAD R19, R56, R89, RZ ;  /* 0x0000005938137224 */ /* 0x000fce00078e02ff */
.L_x_65:
[----:B------:R-:W-:Y:S05]  /*3470*/  BSYNC B1 ;  /* 0x0000000000017941 */ /* 0x000fea0003800000 */
.L_x_64:
[----:B------:R-:W-:Y:S01]  /*3480*/  @!P5 IMAD R73, R73, R88, R19 ;  /* 0x000000584949d224 */ /* 0x000fe200078e0213 */
[----:B------:R-:W-:Y:S04]  /*3490*/  BSSY B1, `(.L_x_66) ;  /* 0x0000006000017945 */ /* 0x000fe80003800000 */
[----:B------:R0:W-:Y:S01]  /*34a0*/  @!P5 STG.E.U8 desc[UR36][R14.64+0x21], R73 ;  /* 0x000021490e00d986 */ /* 0x0001e2000c101124 */
[----:B------:R-:W-:Y:S05]  /*34b0*/  @P2 BRA `(.L_x_67) ;  /* 0x00000000000c2947 */ /* 0x000fea0003800000 */
[----:B------:R-:W5:Y:S02]  /*34c0*/  LDG.E.U8 R97, desc[UR36][R106.64+0x20] ;  /* 0x000020246a617981 */ /* 0x000f64000c1e1100 */
[----:B-----5:R-:W-:-:S05]  /*34d0*/  PRMT R56, R97, 0x8880, RZ ;  /* 0x0000888061387816 */ /* 0x020fca00000000ff */
[----:B------:R-:W-:-:S07]  /*34e0*/  IMAD R19, R56, R89, RZ ;  /* 0x0000005938137224 */ /* 0x000fce00078e02ff */
.L_x_67:
[----:B------:R-:W-:Y:S05]  /*34f0*/  BSYNC B1 ;  /* 0x0000000000017941 */ /* 0x000fea0003800000 */
.L_x_66:
        /* <DEDUP_REMOVED lines=11> */
.L_x_69:
[----:B------:R-:W-:Y:S05]  /*35b0*/  BSYNC B1 ;  /* 0x0000000000017941 */ /* 0x000fea0003800000 */
.L_x_68:
[----:B------:R-:W-:Y:S01]  /*35c0*/  @!P4 IMAD R75, R75, R88, R19 ;  /* 0x000000584b4bc224 */ /* 0x000fe200078e0213 */
[----:B------:R-:W-:Y:S04]  /*35d0*/  BSSY B1, `(.L_x_70) ;  /* 0x0000006000017945 */ /* 0x000fe80003800000 */
[----:B------:R0:W-:Y:S01]  /*35e0*/  @!P4 STG.E.U8 desc[UR36][R4.64+0x21], R75 ;  /* 0x0000214b0400c986 */ /* 0x0001e2000c101124 */
[----:B------:R-:W-:Y:S05]  /*35f0*/  @P3 BRA `(.L_x_71) ;  /* 0x00000000000c3947 */ /* 0x000fea0003800000 */
[----:B------:R-:W5:Y:S02]  /*3600*/  LDG.E.U8 R97, desc[UR36][R102.64+0x28] ;  /* 0x0000282466617981 */ /* 0x000f64000c1e1100 */
[----:B-----5:R-:W-:-:S05]  /*3610*/  PRMT R56, R97, 0x8880, RZ ;  /* 0x0000888061387816 */ /* 0x020fca00000000ff */
[----:B------:R-:W-:-:S07]  /*3620*/  IMAD R19, R56, R89, RZ ;  /* 0x0000005938137224 */ /* 0x000fce00078e02ff */
.L_x_71:
[----:B------:R-:W-:Y:S05]  /*3630*/  BSYNC B1 ;  /* 0x0000000000017941 */ /* 0x000fea0003800000 */
.L_x_70:
[----:B--2---:R-:W-:Y:S01]  /*3640*/  @!P3 IMAD R57, R76, R88, R19 ;  /* 0x000000584c39b224 */ /* 0x004fe200078e0213 */
[----:B------:R-:W-:Y:S04]  /*3650*/  BSSY B1, `(.L_x_72) ;  /* 0x0000006000017945 */ /* 0x000fe80003800000 */
[----:B------:R2:W-:Y:S01]  /*3660*/  @!P3 STG.E.U8 desc[UR36][R14.64+0x28], R57 ;  /* 0x000028390e00b986 */ /* 0x0005e2000c101124 */
[----:B------:R-:W-:Y:S05]  /*3670*/  @P5 BRA `(.L_x_73) ;  /* 0x00000000000c5947 */ /* 0x000fea0003800000 */
[----:B------:R-:W5:Y:S02]  /*3680*/  LDG.E.U8 R97, desc[UR36][R102.64+0x29] ;  /* 0x0000292466617981 */ /* 0x000f64000c1e1100 */
[----:B-----5:R-:W-:-:S05]  /*3690*/  PRMT R56, R97, 0x8880, RZ ;  /* 0x0000888061387816 */ /* 0x020fca00000000ff */
[----:B------:R-:W-:-:S07]  /*36a0*/  IMAD R19, R56, R89, RZ ;  /* 0x0000005938137224 */ /* 0x000fce00078e02ff */
.L_x_73:
[----:B------:R-:W-:Y:S05]  /*36b0*/  BSYNC B1 ;  /* 0x0000000000017941 */ /* 0x000fea0003800000 */
.L_x_72:
[----:B------:R-:W-:Y:S01]  /*36c0*/  @!P5 IMAD R77, R77, R88, R19 ;  /* 0x000000584d4dd224 */ /* 0x000fe200078e0213 */
[----:B------:R-:W-:Y:S04]  /*36d0*/  BSSY B1, `(.L_x_74) ;  /* 0x0000006000017945 */ /* 0x000fe80003800000 */
[----:B------:R0:W-:Y:S01]  /*36e0*/  @!P5 STG.E.U8 desc[UR36][R14.64+0x29], R77 ;  /* 0x0000294d0e00d986 */ /* 0x0001e2000c101124 */
[----:B------:R-:W-:Y:S05]  /*36f0*/  @P2 BRA `(.L_x_75) ;  /* 0x00000000000c2947 */ /* 0x000fea0003800000 */
[----:B------:R-:W5:Y:S02]  /*3700*/  LDG.E.U8 R97, desc[UR36][R106.64+0x28] ;  /* 0x000028246a617981 */ /* 0x000f64000c1e1100 */
[----:B-----5:R-:W-:-:S05]  /*3710*/  PRMT R56, R97, 0x8880, RZ ;  /* 0x0000888061387816 */ /* 0x020fca00000000ff */
[----:B------:R-:W-:-:S07]  /*3720*/  IMAD R19, R56, R89, RZ ;  /* 0x0000005938137224 */ /* 0x000fce00078e02ff */
.L_x_75:
[----:B------:R-:W-:Y:S05]  /*3730*/  BSYNC B1 ;  /* 0x0000000000017941 */ /* 0x000fea0003800000 */
.L_x_74:
        /* <DEDUP_REMOVED lines=11> */
.L_x_77:
[----:B------:R-:W-:Y:S05]  /*37f0*/  BSYNC B1 ;  /* 0x0000000000017941 */ /* 0x000fea0003800000 */
.L_x_76:
[----:B------:R-:W-:Y:S01]  /*3800*/  @!P4 IMAD R79, R79, R88, R19 ;  /* 0x000000584f4fc224 */ /* 0x000fe200078e0213 */
[----:B------:R-:W-:Y:S04]  /*3810*/  BSSY B1, `(.L_x_78) ;  /* 0x0000006000017945 */ /* 0x000fe80003800000 */
[----:B------:R0:W-:Y:S01]  /*3820*/  @!P4 STG.E.U8 desc[UR36][R4.64+0x29], R79 ;  /* 0x0000294f0400c986 */ /* 0x0001e2000c101124 */
[----:B------:R-:W-:Y:S05]  /*3830*/  @P3 BRA `(.L_x_79) ;  /* 0x00000000000c3947 */ /* 0x000fea0003800000 */
[----:B------:R-:W5:Y:S02]  /*3840*/  LDG.E.U8 R97, desc[UR36][R102.64+0x30] ;  /* 0x0000302466617981 */ /* 0x000f64000c1e1100 */
[----:B-----5:R-:W-:-:S05]  /*3850*/  PRMT R56, R97, 0x8880, RZ ;  /* 0x0000888061387816 */ /* 0x020fca00000000ff */
[----:B------:R-:W-:-:S07]  /*3860*/  IMAD R19, R56, R89, RZ ;  /* 0x0000005938137224 */ /* 0x000fce00078e02ff */
.L_x_79:
[----:B------:R-:W-:Y:S05]  /*3870*/  BSYNC B1 ;  /* 0x0000000000017941 */ /* 0x000fea0003800000 */
.L_x_78:
[----:B--2---:R-:W-:Y:S01]  /*3880*/  @!P3 IMAD R57, R80, R88, R19 ;  /* 0x000000585039b224 */ /* 0x004fe200078e0213 */
[----:B------:R-:W-:Y:S04]  /*3890*/  BSSY B1, `(.L_x_80) ;  /* 0x0000006000017945 */ /* 0x000fe80003800000 */
[----:B------:R2:W-:Y:S01]  /*38a0*/  @!P3 STG.E.U8 desc[UR36][R14.64+0x30], R57 ;  /* 0x000030390e00b986 */ /* 0x0005e2000c101124 */
[----:B------:R-:W-:Y:S05]  /*38b0*/  @P5 BRA `(.L_x_81) ;  /* 0x00000000000c5947 */ /* 0x000fea0003800000 */
[----:B------:R-:W5:Y:S02]  /*38c0*/  LDG.E.U8 R97, desc[UR36][R102.64+0x31] ;  /* 0x0000312466617981 */ /* 0x000f64000c1e1100 */
[----:B-----5:R-:W-:-:S05]  /*38d0*/  PRMT R56, R97, 0x8880, RZ ;  /* 0x0000888061387816 */ /* 0x020fca00000000ff */
[----:B------:R-:W-:-:S07]  /*38e0*/  IMAD R19, R56, R89, RZ ;  /* 0x0000005938137224 */ /* 0x000fce00078e02ff */
.L_x_81:
[----:B------:R-:W-:Y:S05]  /*38f0*/  BSYNC B1 ;  /* 0x0000000000017941 */ /* 0x000fea0003800000 */
.L_x_80:
[----:B------:R-:W-:Y:S01]  /*3900*/  @!P5 IMAD R81, R81, R88, R19 ;  /* 0x000000585151d224 */ /* 0x000fe200078e0213 */
[----:B------:R-:W-:Y:S04]  /*3910*/  BSSY B1, `(.L_x_82) ;  /* 0x0000006000017945 */ /* 0x000fe80003800000 */
[----:B------:R0:W-:Y:S01]  /*3920*/  @!P5 STG.E.U8 desc[UR36][R14.64+0x31], R81 ;  /* 0x000031510e00d986 */ /* 0x0001e2000c101124 */
[----:B------:R-:W-:Y:S05]  /*3930*/  @P2 BRA `(.L_x_83) ;  /* 0x00000000000c2947 */ /* 0x000fea0003800000 */
[----:B------:R-:W5:Y:S02]  /*3940*/  LDG.E.U8 R97, desc[UR36][R106.64+0x30] ;  /* 0x000030246a617981 */ /* 0x000f64000c1e1100 */
[----:B-----5:R-:W-:-:S05]  /*3950*/  PRMT R56, R97, 0x8880, RZ ;  /* 0x0000888061387816 */ /* 0x020fca00000000ff */
[----:B------:R-:W-:-:S07]  /*3960*/  IMAD R19, R56, R89, RZ ;  /* 0x0000005938137224 */ /* 0x000fce00078e02ff */
.L_x_83:
[----:B------:R-:W-:Y:S05]  /*3970*/  BSYNC B1 ;  /* 0x0000000000017941 */ /* 0x000fea0003800000 */
.L_x_82:
[C---:B------:R-:W-:Y:S01]  /*3980*/  ISETP.LT.OR P4, PT, R3.reuse, 0x32, !P1 ;  /* 0x000000320300780c */ /* 0x040fe20004f81670 */
[----:B--2---:R-:W-:Y:S01]  /*3990*/  @!P2 IMAD R57, R82, R88, R19 ;  /* 0x000000585239a224 */ /* 0x004fe200078e0213 */
[----:B------:R-:W-:Y:S01]  /*39a0*/  BSSY B1, `(.L_x_84) ;  /* 0x000000b000017945 */ /* 0x000fe20003800000 */
[C---:B------:R-:W-:Y:S02]  /*39b0*/  ISETP.LT.OR P3, PT, R3.reuse, 0x39, !P0 ;  /* 0x000000390300780c */ /* 0x040fe40004761670 */
[----:B---3--:R-:W-:Y:S01]  /*39c0*/  IADD3 R59, P5, R10, 0x80, RZ ;  /* 0x000000800a3b7810 */ /* 0x008fe20007fbe0ff */
[----:B------:R2:W-:Y:S01]  /*39d0*/  @!P2 STG.E.U8 desc[UR36][R4.64+0x30], R57 ;  /* 0x000030390400a986 */ /* 0x0005e2000c101124 */
[C---:B------:R-:W-:Y:S02]  /*39e0*/  ISETP.LT.OR P2, PT, R3.reuse, 0x39, !P1 ;  /* 0x000000390300780c */ /* 0x040fe40004f41670 */
[C---:B------:R-:W-:Y:S02]  /*39f0*/  ISETP.LT.OR P0, PT, R3.reuse, 0x3a, !P0 ;  /* 0x0000003a0300780c */ /* 0x040fe40004701670 */
[----:B------:R-:W-:-:S02]  /*3a00*/  ISETP.LT.OR P1, PT, R3, 0x3a, !P1 ;  /* 0x0000003a0300780c */ /* 0x000fc40004f21670 */
[----:B------:R-:W-:Y:S11]  /*3a10*/  @P4 BRA `(.L_x_85) ;  /* 0x00000000000c4947 */ /* 0x000ff60003800000 */
[----:B------:R-:W3:Y:S02]  /*3a20*/  LDG.E.U8 R97, desc[UR36][R106.64+0x31] ;  /* 0x000031246a617981 */ /* 0x000ee4000c1e1100 */
[----:B---3--:R-:W-:-:S05]  /*3a30*/  PRMT R56, R97, 0x8880, RZ ;  /* 0x0000888061387816 */ /* 0x008fca00000000ff */
[----:B------:R-:W-:-:S07]  /*3a40*/  IMAD R19, R56, R89, RZ ;  /* 0x0000005938137224 */ /* 0x000fce00078e02ff */
.L_x_85:
[----:B------:R-:W-:Y:S05]  /*3a50*/  BSYNC B1 ;  /* 0x0000000000017941 */ /* 0x000fea0003800000 */
.L_x_84:
[----:B------:R-:W-:Y:S01]  /*3a60*/  @!P4 IMAD R83, R83, R88, R19 ;  /* 0x000000585353c224 */ /* 0x000fe200078e0213 */
[----:B------:R-:W-:Y:S04]  /*3a70*/  BSSY B1, `(.L_x_86) ;  /* 0x0000006000017945 */ /* 0x000fe80003800000 */
[----:B------:R3:W-:Y:S01]  /*3a80*/  @!P4 STG.E.U8 desc[UR36][R4.64+0x31], R83 ;  /* 0x000031530400c986 */ /* 0x0007e2000c101124 */
[----:B------:R-:W-:Y:S05]  /*3a90*/  @P3 BRA `(.L_x_87) ;  /* 0x00000000000c3947 */ /* 0x000fea0003800000 */
[----:B------:R-:W5:Y:S02]  /*3aa0*/  LDG.E.U8 R97, desc[UR36][R102.64+0x38] ;  /* 0x0000382466617981 */ /* 0x000f64000c1e1100 */
[----:B-----5:R-:W-:-:S05]  /*3ab0*/  PRMT R56, R97, 0x8880, RZ ;  /* 0x0000888061387816 */ /* 0x020fca00000000ff */
[----:B------:R-:W-:-:S07]  /*3ac0*/  IMAD R19, R56, R89, RZ ;  /* 0x0000005938137224 */ /* 0x000fce00078e02ff */
.L_x_87:
[----:B------:R-:W-:Y:S05]  /*3ad0*/  BSYNC B1 ;  /* 0x0000000000017941 */ /* 0x000fea0003800000 */
.L_x_86:
[----:B--2---:R-:W-:Y:S01]  /*3ae0*/  @!P3 IMAD R57, R84, R88, R19 ;  /* 0x000000585439b224 */ /* 0x004fe200078e0213 */
[----:B------:R-:W-:Y:S01]  /*3af0*/  BSSY B1, `(.L_x_88) ;  /* 0x0000007000017945 */ /* 0x000fe20003800000 */
[----:B------:R-:W-:-:S03]  /*3b00*/  IMAD.X R11, RZ, RZ, R11, P5 ;  /* 0x000000ffff0b7224 */ /* 0x000fc600028e060b */
[----:B------:R2:W-:Y:S01]  /*3b10*/  @!P3 STG.E.U8 desc[UR36][R14.64+0x38], R57 ;  /* 0x000038390e00b986 */ /* 0x0005e2000c101124 */
[----:B------:R-:W-:Y:S05]  /*3b20*/  @P0 BRA `(.L_x_89) ;  /* 0x00000000000c0947 */ /* 0x000fea0003800000 */
[----:B------:R-:W5:Y:S02]  /*3b30*/  LDG.E.U8 R97, desc[UR36][R102.64+0x39] ;  /* 0x0000392466617981 */ /* 0x000f64000c1e1100 */
[----:B-----5:R-:W-:-:S05]  /*3b40*/  PRMT R10, R97, 0x8880, RZ ;  /* 0x00008880610a7816 */ /* 0x020fca00000000ff */
[----:B------:R-:W-:-:S07]  /*3b50*/  IMAD R19, R10, R89, RZ ;  /* 0x000000590a137224 */ /* 0x000fce00078e02ff */
.L_x_89:
[----:B------:R-:W-:Y:S05]  /*3b60*/  BSYNC B1 ;  /* 0x0000000000017941 */ /* 0x000fea0003800000 */
.L_x_88:
[----:B------:R-:W-:Y:S01]  /*3b70*/  @!P0 IMAD R85, R85, R88, R19 ;  /* 0x0000005855558224 */ /* 0x000fe200078e0213 */
[----:B------:R-:W-:Y:S01]  /*3b80*/  BSSY B1, `(.L_x_90) ;  /* 0x0000007000017945 */ /* 0x000fe20003800000 */
[----:B------:R-:W-:-:S03]  /*3b90*/  IMAD R56, R11, R100, RZ ;  /* 0x000000640b387224 */ /* 0x000fc600078e02ff */
[----:B------:R0:W-:Y:S01]  /*3ba0*/  @!P0 STG.E.U8 desc[UR36][R14.64+0x39], R85 ;  /* 0x000039550e008986 */ /* 0x0001e2000c101124 */
[----:B------:R-:W-:Y:S05]  /*3bb0*/  @P2 BRA `(.L_x_91) ;  /* 0x00000000000c2947 */ /* 0x000fea0003800000 */
[----:B------:R-:W5:Y:S02]  /*3bc0*/  LDG.E.U8 R97, desc[UR36][R106.64+0x38] ;  /* 0x000038246a617981 */ /* 0x000f64000c1e1100 */
[----:B-----5:R-:W-:-:S05]  /*3bd0*/  PRMT R10, R97, 0x8880, RZ ;  /* 0x00008880610a7816 */ /* 0x020fca00000000ff */
[----:B------:R-:W-:-:S07]  /*3be0*/  IMAD R19, R10, R89, RZ ;  /* 0x000000590a137224 */ /* 0x000fce00078e02ff */
.L_x_91:
[----:B------:R-:W-:Y:S05]  /*3bf0*/  BSYNC B1 ;  /* 0x0000000000017941 */ /* 0x000fea0003800000 */
.L_x_90:
[----:B------:R-:W-:Y:S01]  /*3c00*/  @!P2 IMAD R11, R86, R88, R19 ;  /* 0x00000058560ba224 */ /* 0x000fe200078e0213 */
[----:B------:R-:W-:Y:S01]  /*3c10*/  BSSY B1, `(.L_x_92) ;  /* 0x0000009000017945 */ /* 0x000fe20003800000 */
[C---:B012-4-:R-:W-:Y:S02]  /*3c20*/  IMAD R15, R59.reuse, R101, R56 ;  /* 0x000000653b0f7224 */ /* 0x057fe400078e0238 */
[CC--:B------:R-:W-:Y:S01]  /*3c30*/  IMAD.WIDE.U32 R104, R59.reuse, R100.reuse, R104 ;  /* 0x000000643b687225 */ /* 0x0c0fe200078e0068 */
[----:B------:R0:W-:Y:S03]  /*3c40*/  @!P2 STG.E.U8 desc[UR36][R4.64+0x38], R11 ;  /* 0x0000380b0400a986 */ /* 0x0001e6000c101124 */
[----:B------:R-:W-:Y:S01]  /*3c50*/  IMAD.WIDE.U32 R100, R59, R100, R98 ;  /* 0x000000643b647225 */ /* 0x000fe200078e0062 */
[----:B------:R-:W-:Y:S06]  /*3c60*/  @P1 BRA `(.L_x_93) ;  /* 0x00000000000c1947 */ /* 0x000fec0003800000 */
[----:B------:R-:W2:Y:S02]  /*3c70*/  LDG.E.U8 R97, desc[UR36][R106.64+0x39] ;  /* 0x000039246a617981 */ /* 0x000ea4000c1e1100 */
[----:B--2---:R-:W-:-:S05]  /*3c80*/  PRMT R10, R97, 0x8880, RZ ;  /* 0x00008880610a7816 */ /* 0x004fca00000000ff */
[----:B------:R-:W-:-:S07]  /*3c90*/  IMAD R19, R10, R89, RZ ;  /* 0x000000590a137224 */ /* 0x000fce00078e02ff */
.L_x_93:
[----:B------:R-:W-:Y:S05]  /*3ca0*/  BSYNC B1 ;  /* 0x0000000000017941 */ /* 0x000fea0003800000 */
.L_x_92:
[----:B------:R-:W-:Y:S01]  /*3cb0*/  @!P1 IMAD R87, R87, R88, R19 ;  /* 0x0000005857579224 */ /* 0x000fe200078e0213 */
[----:B------:R-:W-:Y:S01]  /*3cc0*/  ISETP.GE.AND P2, PT, R108, 0x81, PT ;  /* 0x000000816c00780c */ /* 0x000fe20003f46270 */
[----:B------:R-:W-:Y:S01]  /*3cd0*/  BSSY B1, `(.L_x_94) ;  /* 0x000000c000017945 */ /* 0x000fe20003800000 */
[----:B------:R-:W-:Y:S02]  /*3ce0*/  IADD3 R10, P5, R100, R12, RZ ;  /* 0x0000000c640a7210 */ /* 0x000fe40007fbe0ff */
[----:B------:R1:W-:Y:S01]  /*3cf0*/  @!P1 STG.E.U8 desc[UR36][R4.64+0x39], R87 ;  /* 0x0000395704009986 */ /* 0x0003e2000c101124 */
[----:B------:R-:W-:Y:S02]  /*3d00*/  ISETP.LT.OR P1, PT, R3, 0x1, !P2 ;  /* 0x000000010300780c */ /* 0x000fe40005721670 */
[----:B0-----:R-:W-:Y:S02]  /*3d10*/  IADD3.X R11, R13, R101, R15, P5, !PT ;  /* 0x000000650d0b7210 */ /* 0x001fe40002ffe40f */
[----:B------:R-:W-:-:S02]  /*3d20*/  ISETP.GE.AND P0, PT, R108, 0x89, PT ;  /* 0x000000896c00780c */ /* 0x000fc40003f06270 */
[----:B------:R-:W-:Y:S02]  /*3d30*/  IADD3 R12, P4, P3, R20, R12, R104 ;  /* 0x0000000c140c7210 */ /* 0x000fe40007b9e068 */
[----:B------:R-:W-:-:S05]  /*3d40*/  ISETP.LT.OR P5, PT, R3, 0x2, !P2 ;  /* 0x000000020300780c */ /* 0x000fca00057a1670 */
[----:B-1----:R-:W-:Y:S08]  /*3d50*/  @P1 BRA `(.L_x_95) ;  /* 0x00000000000c1947 */ /* 0x002ff00003800000 */
[----:B------:R-:W3:Y:S02]  /*3d60*/  LDG.E.U8 R97, desc[UR36][R10.64] ;  /* 0x000000240a617981 */ /* 0x000ee4000c1e1100 */
[----:B---3--:R-:W-:-:S05]  /*3d70*/  PRMT R4, R97, 0x8880, RZ ;  /* 0x0000888061047816 */ /* 0x008fca00000000ff */
[----:B------:R-:W-:-:S07]  /*3d80*/  IMAD R19, R4, R89, RZ ;  /* 0x0000005904137224 */ /* 0x000fce00078e02ff */
.L_x_95:
[----:B------:R-:W-:Y:S05]  /*3d90*/  BSYNC B1 ;  /* 0x0000000000017941 */ /* 0x000fea0003800000 */
.L_x_94:
[----:B---3--:R-:W-:Y:S01]  /*3da0*/  @!P1 IMAD R5, R24, R88, R19 ;  /* 0x0000005818059224 */ /* 0x008fe200078e0213 */
[----:B------:R-:W-:Y:S01]  /*3db0*/  BSSY B1, `(.L_x_96) ;  /* 0x0000007000017945 */ /* 0x000fe20003800000 */
[----:B------:R-:W-:-:S03]  /*3dc0*/  IMAD.IADD R104, R15, 0x1, R105 ;  /* 0x000000010f687824 */ /* 0x000fc600078e0269 */
[----:B------:R0:W-:Y:S01]  /*3dd0*/  @!P1 STG.E.U8 desc[UR36][R6.64], R5 ;  /* 0x0000000506009986 */ /* 0x0001e2000c101124 */
[----:B------:R-:W-:Y:S05]  /*3de0*/  @P5 BRA `(.L_x_97) ;  /* 0x00000000000c5947 */ /* 0x000fea0003800000 */
[----:B------:R-:W2:Y:S02]  /*3df0*/  LDG.E.U8 R97, desc[UR36][R10.64+0x1] ;  /* 0x000001240a617981 */ /* 0x000ea4000c1e1100 */
[----:B--2---:R-:W-:-:S05]  /*3e00*/  PRMT R4, R97, 0x8880, RZ ;  /* 0x0000888061047816 */ /* 0x004fca00000000ff */
[----:B------:R-:W-:-:S07]  /*3e10*/  IMAD R19, R4, R89, RZ ;  /* 0x0000005904137224 */ /* 0x000fce00078e02ff */
.L_x_97:
[----:B------:R-:W-:Y:S05]  /*3e20*/  BSYNC B1 ;  /* 0x0000000000017941 */ /* 0x000fea0003800000 */
.L_x_96:
[----:B------:R-:W-:Y:S01]  /*3e30*/  ISETP.LT.OR P1, PT, R3, 0x1, !P0 ;  /* 0x000000010300780c */ /* 0x000fe20004721670 */
[----:B------:R-:W-:Y:S01]  /*3e40*/  @!P5 IMAD R25, R25, R88, R19 ;  /* 0x000000581919d224 */ /* 0x000fe200078e0213 */
[----:B------:R-:W-:Y:S01]  /*3e50*/  BSSY B1, `(.L_x_98) ;  /* 0x000000a000017945 */ /* 0x000fe20003800000 */
[----:B------:R-:W-:Y:S02]  /*3e60*/  IADD3.X R13, R99, R13, R104, P4, P3 ;  /* 0x0000000d630d7210 */ /* 0x000fe400027e6468 */
[C---:B------:R-:W-:Y:S01]  /*3e70*/  ISETP.LT.OR P4, PT, R3.reuse, 0x2, !P0 ;  /* 0x000000020300780c */ /* 0x040fe20004781670 */
[----:B------:R1:W-:Y:S01]  /*3e80*/  @!P5 STG.E.U8 desc[UR36][R6.64+0x1], R25 ;  /* 0x000001190600d986 */ /* 0x0003e2000c101124 */
[C---:B------:R-:W-:Y:S02]  /*3e90*/  ISETP.LT.OR P5, PT, R3.reuse, 0x9, !P2 ;  /* 0x000000090300780c */ /* 0x040fe400057a1670 */
[----:B------:R-:W-:-:S04]  /*3ea0*/  ISETP.LT.OR P3, PT, R3, 0xa, !P2 ;  /* 0x0000000a0300780c */ /* 0x000fc80005761670 */
[----:B------:R-:W-:Y:S09]  /*3eb0*/  @P1 BRA `(.L_x_99) ;  /* 0x00000000000c1947 */ /* 0x000ff20003800000 */
[----:B------:R-:W2:Y:S02]  /*3ec0*/  LDG.E.U8 R97, desc[UR36][R12.64] ;  /* 0x000000240c617981 */ /* 0x000ea4000c1e1100 */
[----:B--2---:R-:W-:-:S05]  /*3ed0*/  PRMT R4, R97, 0x8880, RZ ;  /* 0x0000888061047816 */ /* 0x004fca00000000ff */
[----:B------:R-:W-:-:S07]  /*3ee0*/  IMAD R19, R4, R89, RZ ;  /* 0x0000005904137224 */ /* 0x000fce00078e02ff */
.L_x_99:
[----:B------:R-:W-:Y:S05]  /*3ef0*/  BSYNC B1 ;  /* 0x0000000000017941 */ /* 0x000fea0003800000 */
.L_x_98:
[----:B0-----:R-:W-:Y:S01]  /*3f00*/  @!P1 IMAD R5, R26, R88, R19 ;  /* 0x000000581a059224 */ /* 0x001fe200078e0213 */
[----:B------:R-:W-:Y:S04]  /*3f10*/  BSSY B1, `(.L_x_100) ;  /* 0x0000006000017945 */ /* 0x000fe80003800000 */
[----:B------:R0:W-:Y:S01]  /*3f20*/  @!P1 STG.E.U8 desc[UR36][R8.64], R5 ;  /* 0x0000000508009986 */ /* 0x0001e2000c101124 */
[----:B------:R-:W-:Y:S05]  /*3f30*/  @P4 BRA `(.L_x_101) ;  /* 0x00000000000c4947 */ /* 0x000fea0003800000 */
[----:B------:R-:W2:Y:S02]  /*3f40*/  LDG.E.U8 R97, desc[UR36][R12.64+0x1] ;  /* 0x000001240c617981 */ /* 0x000ea4000c1e1100 */
[----:B--2---:R-:W-:-:S05]  /*3f50*/  PRMT R4, R97, 0x8880, RZ ;  /* 0x0000888061047816 */ /* 0x004fca00000000ff */
[----:B------:R-:W-:-:S07]  /*3f60*/  IMAD R19, R4, R89, RZ ;  /* 0x0000005904137224 */ /* 0x000fce00078e02ff */
.L_x_101:
[----:B------:R-:W-:Y:S05]  /*3f70*/  BSYNC B1 ;  /* 0x0000000000017941 */ /* 0x000fea0003800000 */
.L_x_100:
[----:B------:R-:W-:Y:S01]  /*3f80*/  @!P4 IMAD R27, R27, R88, R19 ;  /* 0x000000581b1bc224 */ /* 0x000fe200078e0213 */
[----:B------:R-:W-:Y:S04]  /*3f90*/  BSSY B1, `(.L_x_102) ;  /* 0x0000006000017945 */ /* 0x000fe80003800000 */
[----:B------:R2:W-:Y:S01]  /*3fa0*/  @!P4 STG.E.U8 desc[UR36][R8.64+0x1], R27 ;  /* 0x0000011b0800c986 */ /* 0x0005e2000c101124 */
[----:B------:R-:W-:Y:S05]  /*3fb0*/  @P5 BRA `(.L_x_103) ;  /* 0x00000000000c5947 */ /* 0x000fea0003800000 */
[----:B------:R-:W3:Y:S02]  /*3fc0*/  LDG.E.U8 R97, desc[UR36][R10.64+0x8] ;  /* 0x000008240a617981 */ /* 0x000ee4000c1e1100 */
[----:B---3--:R-:W-:-:S05]  /*3fd0*/  PRMT R4, R97, 0x8880, RZ ;  /* 0x0000888061047816 */ /* 0x008fca00000000ff */
[----:B------:R-:W-:-:S07]  /*3fe0*/  IMAD R19, R4, R89, RZ ;  /* 0x0000005904137224 */ /* 0x000fce00078e02ff */
.L_x_103:
[----:B------:R-:W-:Y:S05]  /*3ff0*/  BSYNC B1 ;  /* 0x0000000000017941 */ /* 0x000fea0003800000 */
.L_x_102:
[----:B0-----:R-:W-:Y:S01]  /*4000*/  @!P5 IMAD R5, R28, R88, R19 ;  /* 0x000000581c05d224 */ /* 0x001fe200078e0213 */
[----:B------:R-:W-:Y:S04]  /*4010*/  BSSY B1, `(.L_x_104) ;  /* 0x0000006000017945 */ /* 0x000fe80003800000 */
[----:B------:R0:W-:Y:S01]  /*4020*/  @!P5 STG.E.U8 desc[UR36][R6.64+0x8], R5 ;  /* 0x000008050600d986 */ /* 0x0001e2000c101124 */
[----:B------:R-:W-:Y:S05]  /*4030*/  @P3 BRA `(.L_x_105) ;  /* 0x00000000000c3947 */ /* 0x000fea0003800000 */
[----:B------:R-:W3:Y:S02]  /*4040*/  LDG.E.U8 R97, desc[UR36][R10.64+0x9] ;  /* 0x000009240a617981 */ /* 0x000ee4000c1e1100 */
[----:B---3--:R-:W-:-:S05]  /*4050*/  PRMT R4, R97, 0x8880, RZ ;  /* 0x0000888061047816 */ /* 0x008fca00000000ff */
[----:B------:R-:W-:-:S07]  /*4060*/  IMAD R19, R4, R89, RZ ;  /* 0x0000005904137224 */ /* 0x000fce00078e02ff */
.L_x_105:
[----:B------:R-:W-:Y:S05]  /*4070*/  BSYNC B1 ;  /* 0x0000000000017941 */ /* 0x000fea0003800000 */
.L_x_104:
[----:B------:R-:W-:Y:S01]  /*4080*/  ISETP.LT.OR P5, PT, R3, 0x9, !P0 ;  /* 0x000000090300780c */ /* 0x000fe200047a1670 */
[----:B------:R-:W-:Y:S01]  /*4090*/  @!P3 IMAD R29, R29, R88, R19 ;  /* 0x000000581d1db224 */ /* 0x000fe200078e0213 */
[----:B------:R-:W-:Y:S01]  /*40a0*/  BSSY B1, `(.L_x_106) ;  /* 0x0000009000017945 */ /* 0x000fe20003800000 */
[C---:B------:R-:W-:Y:S02]  /*40b0*/  ISETP.LT.OR P4, PT, R3.reuse, 0xa, !P0 ;  /* 0x0000000a0300780c */ /* 0x040fe40004781670 */
[C---:B------:R-:W-:Y:S01]  /*40c0*/  ISETP.LT.OR P1, PT, R3.reuse, 0x12, !P2 ;  /* 0x000000120300780c */ /* 0x040fe20005721670 */
[----:B------:R3:W-:Y:S01]  /*40d0*/  @!P3 STG.E.U8 desc[UR36][R6.64+0x9], R29 ;  /* 0x0000091d0600b986 */ /* 0x0007e2000c101124 */
[----:B------:R-:W-:-:S06]  /*40e0*/  ISETP.LT.OR P3, PT, R3, 0x11, !P2 ;  /* 0x000000110300780c */ /* 0x000fcc0005761670 */
[----:B------:R-:W-:Y:S07]  /*40f0*/  @P5 BRA `(.L_x_107) ;  /* 0x00000000000c5947 */ /* 0x000fee0003800000 */
[----:B------:R-:W4:Y:S02]  /*4100*/  LDG.E.U8 R97, desc[UR36][R12.64+0x8] ;  /* 0x000008240c617981 */ /* 0x000f24000c1e1100 */
[----:B----4-:R-:W-:-:S05]  /*4110*/  PRMT R4, R97, 0x8880, RZ ;  /* 0x0000888061047816 */ /* 0x010fca00000000ff */
[----:B------:R-:W-:-:S07]  /*4120*/  IMAD R19, R4, R89, RZ ;  /* 0x0000005904137224 */ /* 0x000fce00078e02ff */
.L_x_107:
[----:B------:R-:W-:Y:S05]  /*4130*/  BSYNC B1 ;  /* 0x0000000000017941 */ /* 0x000fea0003800000 */
.L_x_106:
[----:B0-----:R-:W-:Y:S01]  /*4140*/  @!P5 IMAD R5, R30, R88, R19 ;  /* 0x000000581e05d224 */ /* 0x001fe200078e0213 */
[----:B------:R-:W-:Y:S04]  /*4150*/  BSSY B1, `(.L_x_108) ;  /* 0x0000006000017945 */ /* 0x000fe80003800000 */
[----:B------:R0:W-:Y:S01]  /*4160*/  @!P5 STG.E.U8 desc[UR36][R8.64+0x8], R5 ;  /* 0x000008050800d986 */ /* 0x0001e2000c101124 */
[----:B------:R-:W-:Y:S05]  /*4170*/  @P4 BRA `(.L_x_109) ;  /* 0x00000000000c4947 */ /* 0x000fea0003800000 */
[----:B------:R-:W4:Y:S02]  /*4180*/  LDG.E.U8 R97, desc[UR36][R12.64+0x9] ;  /* 0x000009240c617981 */ /* 0x000f24000c1e1100 */
[----:B----4-:R-:W-:-:S05]  /*4190*/  PRMT R4, R97, 0x8880, RZ ;  /* 0x0000888061047816 */ /* 0x010fca00000000ff */
[----:B------:R-:W-:-:S07]  /*41a0*/  IMAD R19, R4, R89, RZ ;  /* 0x0000005904137224 */ /* 0x000fce00078e02ff */
.L_x_109:
[----:B------:R-:W-:Y:S05]  /*41b0*/  BSYNC B1 ;  /* 0x0000000000017941 */ /* 0x000fea0003800000 */
.L_x_108:
[----:B------:R-:W-:Y:S01]  /*41c0*/  @!P4 IMAD R31, R31, R88, R19 ;  /* 0x000000581f1fc224 */ /* 0x000fe200078e0213 */
[----:B------:R-:W-:Y:S04]  /*41d0*/  BSSY B1, `(.L_x_110) ;  /* 0x0000006000017945 */ /* 0x000fe80003800000 */
[----:B------:R4:W-:Y:S01]  /*41e0*/  @!P4 STG.E.U8 desc[UR36][R8.64+0x9], R31 ;  /* 0x0000091f0800c986 */ /* 0x0009e2000c101124 */
[----:B------:R-:W-:Y:S05]  /*41f0*/  @P3 BRA `(.L_x_111) ;  /* 0x00000000000c3947 */ /* 0x000fea0003800000 */
[----:B------:R-:W5:Y:S02]  /*4200*/  LDG.E.U8 R97, desc[UR36][R10.64+0x10] ;  /* 0x000010240a617981 */ /* 0x000f64000c1e1100 */
[----:B-----5:R-:W-:-:S05]  /*4210*/  PRMT R4, R97, 0x8880, RZ ;  /* 0x0000888061047816 */ /* 0x020fca00000000ff */
[----:B------:R-:W-:-:S07]  /*4220*/  IMAD R19, R4, R89, RZ ;  /* 0x0000005904137224 */ /* 0x000fce00078e02ff */
.L_x_111:
[----:B------:R-:W-:Y:S05]  /*4230*/  BSYNC B1 ;  /* 0x0000000000017941 */ /* 0x000fea0003800000 */
.L_x_110:
[----:B0-----:R-:W-:Y:S01]  /*4240*/  @!P3 IMAD R5, R32, R88, R19 ;  /* 0x000000582005b224 */ /* 0x001fe200078e0213 */
[----:B------:R-:W-:Y:S04]  /*4250*/  BSSY B1, `(.L_x_112) ;  /* 0x0000006000017945 */ /* 0x000fe80003800000 */
[----:B------:R0:W-:Y:S01]  /*4260*/  @!P3 STG.E.U8 desc[UR36][R6.64+0x10], R5 ;  /* 0x000010050600b986 */ /* 0x0001e2000c101124 */
[----:B------:R-:W-:Y:S05]  /*4270*/  @P1 BRA `(.L_x_113) ;  /* 0x00000000000c1947 */ /* 0x000fea0003800000 */
[----:B------:R-:W5:Y:S02]  /*4280*/  LDG.E.U8 R97, desc[UR36][R10.64+0x11] ;  /* 0x000011240a617981 */ /* 0x000f64000c1e1100 */
[----:B-----5:R-:W-:-:S05]  /*4290*/  PRMT R4, R97, 0x8880, RZ ;  /* 0x0000888061047816 */ /* 0x020fca00000000ff */
[----:B------:R-:W-:-:S07]  /*42a0*/  IMAD R19, R4, R89, RZ ;  /* 0x0000005904137224 */ /* 0x000fce00078e02ff */
.L_x_113:
[----:B------:R-:W-:Y:S05]  /*42b0*/  BSYNC B1 ;  /* 0x0000000000017941 */ /* 0x000fea0003800000 */
.L_x_112:
        /* <DEDUP_REMOVED lines=11> */
.L_x_115:
[----:B------:R-:W-:Y:S05]  /*4370*/  BSYNC B1 ;  /* 0x0000000000017941 */ /* 0x000fea0003800000 */
.L_x_114:
[----:B0-----:R-:W-:Y:S01]  /*4380*/  @!P4 IMAD R5, R34, R88, R19 ;  /* 0x000000582205c224 */ /* 0x001fe200078e0213 */
[----:B------:R-:W-:Y:S04]  /*4390*/  BSSY B1, `(.L_x_116) ;  /* 0x0000006000017945 */ /* 0x000fe80003800000 */
[----:B------:R0:W-:Y:S01]  /*43a0*/  @!P4 STG.E.U8 desc[UR36][R8.64+0x10], R5 ;  /* 0x000010050800c986 */ /* 0x0001e2000c101124 */
[----:B------:R-:W-:Y:S05]  /*43b0*/  @P3 BRA `(.L_x_117) ;  /* 0x00000000000c3947 */ /* 0x000fea0003800000 */
[----:B------:R-:W5:Y:S02]  /*43c0*/  LDG.E.U8 R97, desc[UR36][R12.64+0x11] ;  /* 0x000011240c617981 */ /* 0x000f64000c1e1100 */
[----:B-----5:R-:W-:-:S05]  /*43d0*/  PRMT R4, R97, 0x8880, RZ ;  /* 0x0000888061047816 */ /* 0x020fca00000000ff */
[----:B------:R-:W-:-:S07]  /*43e0*/  IMAD R19, R4, R89, RZ ;  /* 0x0000005904137224 */ /* 0x000fce00078e02ff */
.L_x_117:
[----:B------:R-:W-:Y:S05]  /*43f0*/  BSYNC B1 ;  /* 0x0000000000017941 */ /* 0x000fea0003800000 */
.L_x_116:
[----:B------:R-:W-:Y:S01]  /*4400*/  @!P3 IMAD R35, R35, R88, R19 ;  /* 0x000000582323b224 */ /* 0x000fe200078e0213 */
[----:B------:R-:W-:Y:S04]  /*4410*/  BSSY B1, `(.L_x_118) ;  /* 0x0000006000017945 */ /* 0x000fe80003800000 */
[----:B------:R0:W-:Y:S01]  /*4420*/  @!P3 STG.E.U8 desc[UR36][R8.64+0x11], R35 ;  /* 0x000011230800b986 */ /* 0x0001e2000c101124 */
[----:B------:R-:W-:Y:S05]  /*4430*/  @P5 BRA `(.L_x_119) ;  /* 0x00000000000c5947 */ /* 0x000fea0003800000 */
[----:B------:R-:W5:Y:S02]  /*4440*/  LDG.E.U8 R97, desc[UR36][R10.64+0x18] ;  /* 0x000018240a617981 */ /* 0x000f64000c1e1100 */
[----:B-----5:R-:W-:-:S05]  /*4450*/  PRMT R4, R97, 0x8880, RZ ;  /* 0x0000888061047816 */ /* 0x020fca00000000ff */
[----:B------:R-:W-:-:S07]  /*4460*/  IMAD R19, R4, R89, RZ ;  /* 0x0000005904137224 */ /* 0x000fce00078e02ff */
.L_x_119:
[----:B------:R-:W-:Y:S05]  /*4470*/  BSYNC B1 ;  /* 0x0000000000017941 */ /* 0x000fea0003800000 */
.L_x_118:
[----:B0-----:R-:W-:Y:S01]  /*4480*/  @!P5 IMAD R5, R36, R88, R19 ;  /* 0x000000582405d224 */ /* 0x001fe200078e0213 */
[----:B------:R-:W-:Y:S04]  /*4490*/  BSSY B1, `(.L_x_120) ;  /* 0x0000006000017945 */ /* 0x000fe80003800000 */
[----:B------:R0:W-:Y:S01]  /*44a0*/  @!P5 STG.E.U8 desc[UR36][R6.64+0x18], R5 ;  /* 0x000018050600d986 */ /* 0x0001e2000c101124 */
[----:B------:R-:W-:Y:S05]  /*44b0*/  @P1 BRA `(.L_x_121) ;  /* 0x00000000000c1947 */ /* 0x000fea0003800000 */
[----:B------:R-:W5:Y:S02]  /*44c0*/  LDG.E.U8 R97, desc[UR36][R10.64+0x19] ;  /* 0x000019240a617981 */ /* 0x000f64000c1e1100 */
[----:B-----5:R-:W-:-:S05]  /*44d0*/  PRMT R4, R97, 0x8880, RZ ;  /* 0x0000888061047816 */ /* 0x020fca00000000ff */
[----:B------:R-:W-:-:S07]  /*44e0*/  IMAD R19, R4, R89, RZ ;  /* 0x0000005904137224 */ /* 0x000fce00078e02ff */
.L_x_121:
[----:B------:R-:W-:Y:S05]  /*44f0*/  BSYNC B1 ;  /* 0x0000000000017941 */ /* 0x000fea0003800000 */
.L_x_120:
        /* <DEDUP_REMOVED lines=11> */
.L_x_123:
[----:B------:R-:W-:Y:S05]  /*45b0*/  BSYNC B1 ;  /* 0x0000000000017941 */ /* 0x000fea0003800000 */
.L_x_122:
[----:B0-----:R-:W-:Y:S01]  /*45c0*/  @!P4 IMAD R5, R38, R88, R19 ;  /* 0x000000582605c224 */ /* 0x001fe200078e0213 */
[----:B------:R-:W-:Y:S04]  /*45d0*/  BSSY B1, `(.L_x_124) ;  /* 0x0000006000017945 */ /* 0x000fe80003800000 */
[----:B------:R0:W-:Y:S01]  /*45e0*/  @!P4 STG.E.U8 desc[UR36][R8.64+0x18], R5 ;  /* 0x000018050800c986 */ /* 0x0001e2000c101124 */
[----:B------:R-:W-:Y:S05]  /*45f0*/  @P3 BRA `(.L_x_125) ;  /* 0x00000000000c3947 */ /* 0x000fea0003800000 */
[----:B------:R-:W5:Y:S02]  /*4600*/  LDG.E.U8 R97, desc[UR36][R12.64+0x19] ;  /* 0x000019240c617981 */ /* 0x000f64000c1e1100 */
[----:B-----5:R-:W-:-:S05]  /*4610*/  PRMT R4, R97, 0x8880, RZ ;  /* 0x0000888061047816 */ /* 0x020fca00000000ff */
[----:B------:R-:W-:-:S07]  /*4620*/  IMAD R19, R4, R89, RZ ;  /* 0x0000005904137224 */ /* 0x000fce00078e02ff */
.L_x_125:
[----:B------:R-:W-:Y:S05]  /*4630*/  BSYNC B1 ;  /* 0x0000000000017941 */ /* 0x000fea0003800000 */
.L_x_124:
[----:B------:R-:W-:Y:S01]  /*4640*/  @!P3 IMAD R39, R39, R88, R19 ;  /* 0x000000582727b224 */ /* 0x000fe200078e0213 */
[----:B------:R-:W-:Y:S04]  /*4650*/  BSSY B1, `(.L_x_126) ;  /* 0x0000006000017945 */ /* 0x000fe80003800000 */
[----:B------:R0:W-:Y:S01]  /*4660*/  @!P3 STG.E.U8 desc[UR36][R8.64+0x19], R39 ;  /* 0x000019270800b986 */ /* 0x0001e2000c101124 */
[----:B------:R-:W-:Y:S05]  /*4670*/  @P5 BRA `(.L_x_127) ;  /* 0x00000000000c5947 */ /* 0x000fea0003800000 */
[----:B------:R-:W5:Y:S02]  /*4680*/  LDG.E.U8 R97, desc[UR36][R10.64+0x20] ;  /* 0x000020240a617981 */ /* 0x000f64000c1e1100 */
[----:B-----5:R-:W-:-:S05]  /*4690*/  PRMT R4, R97, 0x8880, RZ ;  /* 0x0000888061047816 */ /* 0x020fca00000000ff */
[----:B------:R-:W-:-:S07]  /*46a0*/  IMAD R19, R4, R89, RZ ;  /* 0x0000005904137224 */ /* 0x000fce00078e02ff */
.L_x_127:
[----:B------:R-:W-:Y:S05]  /*46b0*/  BSYNC B1 ;  /* 0x0000000000017941 */ /* 0x000fea0003800000 */
.L_x_126:
[----:B0-----:R-:W-:Y:S01]  /*46c0*/  @!P5 IMAD R5, R40, R88, R19 ;  /* 0x000000582805d224 */ /* 0x001fe200078e0213 */
[----:B------:R-:W-:Y:S04]  /*46d0*/  BSSY B1, `(.L_x_128) ;  /* 0x0000006000017945 */ /* 0x000fe80003800000 */
[----:B------:R0:W-:Y:S01]  /*46e0*/  @!P5 STG.E.U8 desc[UR36][R6.64+0x20], R5 ;  /* 0x000020050600d986 */ /* 0x0001e2000c101124 */
[----:B------:R-:W-:Y:S05]  /*46f0*/  @P1 BRA `(.L_x_129) ;  /* 0x00000000000c1947 */ /* 0x000fea0003800000 */
[----:B------:R-:W5:Y:S02]  /*4700*/  LDG.E.U8 R97, desc[UR36][R10.64+0x21] ;  /* 0x000021240a617981 */ /* 0x000f64000c1e1100 */
[----:B-----5:R-:W-:-:S05]  /*4710*/  PRMT R4, R97, 0x8880, RZ ;  /* 0x0000888061047816 */ /* 0x020fca00000000ff */
[----:B------:R-:W-:-:S07]  /*4720*/  IMAD R19, R4, R89, RZ ;  /* 0x0000005904137224 */ /* 0x000fce00078e02ff */
.L_x_129:
[----:B------:R-:W-:Y:S05]  /*4730*/  BSYNC B1 ;  /* 0x0000000000017941 */ /* 0x000fea0003800000 */
.L_x_128:
        /* <DEDUP_REMOVED lines=11> */
.L_x_131:
[----:B------:R-:W-:Y:S05]  /*47f0*/  BSYNC B1 ;  /* 0x0000000000017941 */ /* 0x000fea0003800000 */
.L_x_130:
[----:B0-----:R-:W-:Y:S01]  /*4800*/  @!P4 IMAD R5, R42, R88, R19 ;  /* 0x000000582a05c224 */ /* 0x001fe200078e0213 */
[----:B------:R-:W-:Y:S04]  /*4810*/  BSSY B1, `(.L_x_132) ;  /* 0x0000006000017945 */ /* 0x000fe80003800000 */
[----:B------:R0:W-:Y:S01]  /*4820*/  @!P4 STG.E.U8 desc[UR36][R8.64+0x20], R5 ;  /* 0x000020050800c986 */ /* 0x0001e2000c101124 */
[----:B------:R-:W-:Y:S05]  /*4830*/  @P3 BRA `(.L_x_133) ;  /* 0x00000000000c3947 */ /* 0x000fea0003800000 */
[----:B------:R-:W5:Y:S02]  /*4840*/  LDG.E.U8 R97, desc[UR36][R12.64+0x21] ;  /* 0x000021240c617981 */ /* 0x000f64000c1e1100 */
[----:B-----5:R-:W-:-:S05]  /*4850*/  PRMT R4, R97, 0x8880, RZ ;  /* 0x0000888061047816 */ /* 0x020fca00000000ff */
[----:B------:R-:W-:-:S07]  /*4860*/  IMAD R19, R4, R89, RZ ;  /* 0x0000005904137224 */ /* 0x000fce00078e02ff */
.L_x_133:
[----:B------:R-:W-:Y:S05]  /*4870*/  BSYNC B1 ;  /* 0x0000000000017941 */ /* 0x000fea0003800000 */
.L_x_132:
[----:B------:R-:W-:Y:S01]  /*4880*/  @!P3 IMAD R43, R43, R88, R19 ;  /* 0x000000582b2bb224 */ /* 0x000fe200078e0213 */
[----:B------:R-:W-:Y:S04]  /*4890*/  BSSY B1, `(.L_x_134) ;  /* 0x0000006000017945 */ /* 0x000fe80003800000 */
[----:B------:R0:W-:Y:S01]  /*48a0*/  @!P3 STG.E.U8 desc[UR36][R8.64+0x21], R43 ;  /* 0x0000212b0800b986 */ /* 0x0001e2000c101124 */
[----:B------:R-:W-:Y:S05]  /*48b0*/  @P5 BRA `(.L_x_135) ;  /* 0x00000000000c5947 */ /* 0x000fea0003800000 */
[----:B------:R-:W5:Y:S02]  /*48c0*/  LDG.E.U8 R97, desc[UR36][R10.64+0x28] ;  /* 0x000028240a617981 */ /* 0x000f64000c1e1100 */
[----:B-----5:R-:W-:-:S05]  /*48d0*/  PRMT R4, R97, 0x8880, RZ ;  /* 0x0000888061047816 */ /* 0x020fca00000000ff */
[----:B------:R-:W-:-:S07]  /*48e0*/  IMAD R19, R4, R89, RZ ;  /* 0x0000005904137224 */ /* 0x000fce00078e02ff */
.L_x_135:
[----:B------:R-:W-:Y:S05]  /*48f0*/  BSYNC B1 ;  /* 0x0000000000017941 */ /* 0x000fea0003800000 */
.L_x_134:
[----:B0-----:R-:W-:Y:S01]  /*4900*/  @!P5 IMAD R5, R44, R88, R19 ;  /* 0x000000582c05d224 */ /* 0x001fe200078e0213 */
[----:B------:R-:W-:Y:S04]  /*4910*/  BSSY B1, `(.L_x_136) ;  /* 0x0000006000017945 */ /* 0x000fe80003800000 */
[----:B------:R0:W-:Y:S01]  /*4920*/  @!P5 STG.E.U8 desc[UR36][R6.64+0x28], R5 ;  /* 0x000028050600d986 */ /* 0x0001e2000c101124 */
[----:B------:R-:W-:Y:S05]  /*4930*/  @P1 BRA `(.L_x_137) ;  /* 0x00000000000c1947 */ /* 0x000fea0003800000 */
[----:B------:R-:W5:Y:S02]  /*4940*/  LDG.E.U8 R97, desc[UR36][R10.64+0x29] ;  /* 0x000029240a617981 */ /* 0x000f64000c1e1100 */
[----:B-----5:R-:W-:-:S05]  /*4950*/  PRMT R4, R97, 0x8880, RZ ;  /* 0x0000888061047816 */ /* 0x020fca00000000ff */
[----:B------:R-:W-:-:S07]  /*4960*/  IMAD R19, R4, R89, RZ ;  /* 0x0000005904137224 */ /* 0x000fce00078e02ff */
.L_x_137:
[----:B------:R-:W-:Y:S05]  /*4970*/  BSYNC B1 ;  /* 0x0000000000017941 */ /* 0x000fea0003800000 */
.L_x_136:
        /* <DEDUP_REMOVED lines=11> */
.L_x_139:
[----:B------:R-:W-:Y:S05]  /*4a30*/  BSYNC B1 ;  /* 0x0000000000017941 */ /* 0x000fea0003800000 */
.L_x_138:
[----:B0-----:R-:W-:Y:S01]  /*4a40*/  @!P4 IMAD R5, R46, R88, R19 ;  /* 0x000000582e05c224 */ /* 0x001fe200078e0213 */
[----:B------:R-:W-:Y:S04]  /*4a50*/  BSSY B1, `(.L_x_140) ;  /* 0x0000006000017945 */ /* 0x000fe80003800000 */
[----:B------:R0:W-:Y:S01]  /*4a60*/  @!P4 STG.E.U8 desc[UR36][R8.64+0x28], R5 ;  /* 0x000028050800c986 */ /* 0x0001e2000c101124 */
[----:B------:R-:W-:Y:S05]  /*4a70*/  @P3 BRA `(.L_x_141) ;  /* 0x00000000000c3947 */ /* 0x000fea0003800000 */
[----:B------:R-:W5:Y:S02]  /*4a80*/  LDG.E.U8 R97, desc[UR36][R12.64+0x29] ;  /* 0x000029240c617981 */ /* 0x000f64000c1e1100 */
[----:B-----5:R-:W-:-:S05]  /*4a90*/  PRMT R4, R97, 0x8880, RZ ;  /* 0x0000888061047816 */ /* 0x020fca00000000ff */
[----:B------:R-:W-:-:S07]  /*4aa0*/  IMAD R19, R4, R89, RZ ;  /* 0x0000005904137224 */ /* 0x000fce00078e02ff */
.L_x_141:
[----:B------:R-:W-:Y:S05]  /*4ab0*/  BSYNC B1 ;  /* 0x0000000000017941 */ /* 0x000fea0003800000 */
.L_x_140:
[----:B------:R-:W-:Y:S01]  /*4ac0*/  @!P3 IMAD R47, R47, R88, R19 ;  /* 0x000000582f2fb224 */ /* 0x000fe200078e0213 */
[----:B------:R-:W-:Y:S04]  /*4ad0*/  BSSY B1, `(.L_x_142) ;  /* 0x0000006000017945 */ /* 0x000fe80003800000 */
[----:B------:R0:W-:Y:S01]  /*4ae0*/  @!P3 STG.E.U8 desc[UR36][R8.64+0x29], R47 ;  /* 0x0000292f0800b986 */ /* 0x0001e2000c101124 */
[----:B------:R-:W-:Y:S05]  /*4af0*/  @P5 BRA `(.L_x_143) ;  /* 0x00000000000c5947 */ /* 0x000fea0003800000 */
[----:B------:R-:W5:Y:S02]  /*4b00*/  LDG.E.U8 R97, desc[UR36][R10.64+0x30] ;  /* 0x000030240a617981 */ /* 0x000f64000c1e1100 */
[----:B-----5:R-:W-:-:S05]  /*4b10*/  PRMT R4, R97, 0x8880, RZ ;  /* 0x0000888061047816 */ /* 0x020fca00000000ff */
[----:B------:R-:W-:-:S07]  /*4b20*/  IMAD R19, R4, R89, RZ ;  /* 0x0000005904137224 */ /* 0x000fce00078e02ff */
.L_x_143:
[----:B------:R-:W-:Y:S05]  /*4b30*/  BSYNC B1 ;  /* 0x0000000000017941 */ /* 0x000fea0003800000 */
.L_x_142:
[----:B0-----:R-:W-:Y:S01]  /*4b40*/  @!P5 IMAD R5, R48, R88, R19 ;  /* 0x000000583005d224 */ /* 0x001fe200078e0213 */
[----:B------:R-:W-:Y:S04]  /*4b50*/  BSSY B1, `(.L_x_144) ;  /* 0x0000006000017945 */ /* 0x000fe80003800000 */
[----:B------:R0:W-:Y:S01]  /*4b60*/  @!P5 STG.E.U8 desc[UR36][R6.64+0x30], R5 ;  /* 0x000030050600d986 */ /* 0x0001e2000c101124 */
[----:B------:R-:W-:Y:S05]  /*4b70*/  @P1 BRA `(.L_x_145) ;  /* 0x00000000000c1947 */ /* 0x000fea0003800000 */
[----:B------:R-:W5:Y:S02]  /*4b80*/  LDG.E.U8 R97, desc[UR36][R10.64+0x31] ;  /* 0x000031240a617981 */ /* 0x000f64000c1e1100 */
[----:B-----5:R-:W-:-:S05]  /*4b90*/  PRMT R4, R97, 0x8880, RZ ;  /* 0x0000888061047816 */ /* 0x020fca00000000ff */
[----:B------:R-:W-:-:S07]  /*4ba0*/  IMAD R19, R4, R89, RZ ;  /* 0x0000005904137224 */ /* 0x000fce00078e02ff */
.L_x_145:
[----:B------:R-:W-:Y:S05]  /*4bb0*/  BSYNC B1 ;  /* 0x0000000000017941 */ /* 0x000fea0003800000 */
.L_x_144:
[----:B------:R-:W-:Y:S01]  /*4bc0*/  ISETP.LT.OR P4, PT, R3, 0x31, !P0 ;  /* 0x000000310300780c */ /* 0x000fe20004781670 */
[----:B------:R-:W-:Y:S01]  /*4bd0*/  @!P1 IMAD R49, R49, R88, R19 ;  /* 0x0000005831319224 */ /* 0x000fe200078e0213 */
[----:B------:R-:W-:Y:S01]  /*4be0*/  BSSY B1, `(.L_x_146) ;  /* 0x000000a000017945 */ /* 0x000fe20003800000 */
[C---:B------:R-:W-:Y:S02]  /*4bf0*/  ISETP.LT.OR P3, PT, R3.reuse, 0x32, !P0 ;  /* 0x000000320300780c */ /* 0x040fe40004761670 */
[C---:B------:R-:W-:Y:S01]  /*4c00*/  ISETP.LT.OR P5, PT, R3.reuse, 0x39, !P0 ;  /* 0x000000390300780c */ /* 0x040fe200047a1670 */
[----:B------:R0:W-:Y:S01]  /*4c10*/  @!P1 STG.E.U8 desc[UR36][R6.64+0x31], R49 ;  /* 0x0000313106009986 */ /* 0x0001e2000c101124 */
[C---:B------:R-:W-:Y:S02]  /*4c20*/  ISETP.LT.OR P1, PT, R3.reuse, 0x39, !P2 ;  /* 0x000000390300780c */ /* 0x040fe40005721670 */
[----:B------:R-:W-:-:S04]  /*4c30*/  ISETP.LT.OR P2, PT, R3, 0x3a, !P2 ;  /* 0x0000003a0300780c */ /* 0x000fc80005741670 */
[----:B------:R-:W-:Y:S09]  /*4c40*/  @P4 BRA `(.L_x_147) ;  /* 0x00000000000c4947 */ /* 0x000ff20003800000 */
[----:B------:R-:W5:Y:S02]  /*4c50*/  LDG.E.U8 R97, desc[UR36][R12.64+0x30] ;  /* 0x000030240c617981 */ /* 0x000f64000c1e1100 */
[----:B-----5:R-:W-:-:S05]  /*4c60*/  PRMT R4, R97, 0x8880, RZ ;  /* 0x0000888061047816 */ /* 0x020fca00000000ff */
[----:B------:R-:W-:-:S07]  /*4c70*/  IMAD R19, R4, R89, RZ ;  /* 0x0000005904137224 */ /* 0x000fce00078e02ff */
.L_x_147:
[----:B------:R-:W-:Y:S05]  /*4c80*/  BSYNC B1 ;  /* 0x0000000000017941 */ /* 0x000fea0003800000 */
.L_x_146:
[----:B0-----:R-:W-:Y:S01]  /*4c90*/  @!P4 IMAD R5, R50, R88, R19 ;  /* 0x000000583205c224 */ /* 0x001fe200078e0213 */
[----:B------:R-:W-:Y:S04]  /*4ca0*/  BSSY B1, `(.L_x_148) ;  /* 0x0000006000017945 */ /* 0x000fe80003800000 */
[----:B------:R0:W-:Y:S01]  /*4cb0*/  @!P4 STG.E.U8 desc[UR36][R8.64+0x30], R5 ;  /* 0x000030050800c986 */ /* 0x0001e2000c101124 */
[----:B------:R-:W-:Y:S05]  /*4cc0*/  @P3 BRA `(.L_x_149) ;  /* 0x00000000000c3947 */ /* 0x000fea0003800000 */
[----:B------:R-:W5:Y:S02]  /*4cd0*/  LDG.E.U8 R97, desc[UR36][R12.64+0x31] ;  /* 0x000031240c617981 */ /* 0x000f64000c1e1100 */
[----:B-----5:R-:W-:-:S05]  /*4ce0*/  PRMT R4, R97, 0x8880, RZ ;  /* 0x0000888061047816 */ /* 0x020fca00000000ff */
[----:B------:R-:W-:-:S07]  /*4cf0*/  IMAD R19, R4, R89, RZ ;  /* 0x0000005904137224 */ /* 0x000fce00078e02ff */
.L_x_149:
[----:B------:R-:W-:Y:S05]  /*4d00*/  BSYNC B1 ;  /* 0x0000000000017941 */ /* 0x000fea0003800000 */
.L_x_148:
[----:B------:R-:W-:Y:S01]  /*4d10*/  @!P3 IMAD R51, R51, R88, R19 ;  /* 0x000000583333b224 */ /* 0x000fe200078e0213 */
[----:B------:R-:W-:Y:S04]  /*4d20*/  BSSY B1, `(.L_x_150) ;  /* 0x0000006000017945 */ /* 0x000fe80003800000 */
[----:B------:R0:W-:Y:S01]  /*4d30*/  @!P3 STG.E.U8 desc[UR36][R8.64+0x31], R51 ;  /* 0x000031330800b986 */ /* 0x0001e2000c101124 */
[----:B------:R-:W-:Y:S05]  /*4d40*/  @P1 BRA `(.L_x_151) ;  /* 0x00000000000c1947 */ /* 0x000fea0003800000 */
[----:B------:R-:W5:Y:S02]  /*4d50*/  LDG.E.U8 R97, desc[UR36][R10.64+0x38] ;  /* 0x000038240a617981 */ /* 0x000f64000c1e1100 */
[----:B-----5:R-:W-:-:S05]  /*4d60*/  PRMT R4, R97, 0x8880, RZ ;  /* 0x0000888061047816 */ /* 0x020fca00000000ff */
[----:B------:R-:W-:-:S07]  /*4d70*/  IMAD R19, R4, R89, RZ ;  /* 0x0000005904137224 */ /* 0x000fce00078e02ff */
.L_x_151:
[----:B------:R-:W-:Y:S05]  /*4d80*/  BSYNC B1 ;  /* 0x0000000000017941 */ /* 0x000fea0003800000 */
.L_x_150:
[----:B0-----:R-:W-:Y:S01]  /*4d90*/  @!P1 IMAD R5, R52, R88, R19 ;  /* 0x0000005834059224 */ /* 0x001fe200078e0213 */
[----:B------:R-:W-:Y:S04]  /*4da0*/  BSSY B1, `(.L_x_152) ;  /* 0x0000006000017945 */ /* 0x000fe80003800000 */
[----:B------:R0:W-:Y:S01]  /*4db0*/  @!P1 STG.E.U8 desc[UR36][R6.64+0x38], R5 ;  /* 0x0000380506009986 */ /* 0x0001e2000c101124 */
[----:B------:R-:W-:Y:S05]  /*4dc0*/  @P2 BRA `(.L_x_153) ;  /* 0x00000000000c2947 */ /* 0x000fea0003800000 */
[----:B------:R-:W5:Y:S02]  /*4dd0*/  LDG.E.U8 R97, desc[UR36][R10.64+0x39] ;  /* 0x000039240a617981 */ /* 0x000f64000c1e1100 */
[----:B-----5:R-:W-:-:S05]  /*4de0*/  PRMT R4, R97, 0x8880, RZ ;  /* 0x0000888061047816 */ /* 0x020fca00000000ff */
[----:B------:R-:W-:-:S07]  /*4df0*/  IMAD R19, R4, R89, RZ ;  /* 0x0000005904137224 */ /* 0x000fce00078e02ff */
.L_x_153:
[----:B------:R-:W-:Y:S05]  /*4e00*/  BSYNC B1 ;  /* 0x0000000000017941 */ /* 0x000fea0003800000 */
.L_x_152:
[----:B------:R-:W-:Y:S01]  /*4e10*/  @!P2 IMAD R53, R53, R88, R19 ;  /* 0x000000583535a224 */ /* 0x000fe200078e0213 */
[----:B------:R-:W-:Y:S04]  /*4e20*/  BSSY B1, `(.L_x_154) ;  /* 0x0000006000017945 */ /* 0x000fe80003800000 */
[----:B------:R0:W-:Y:S01]  /*4e30*/  @!P2 STG.E.U8 desc[UR36][R6.64+0x39], R53 ;  /* 0x000039350600a986 */ /* 0x0001e2000c101124 */
[----:B------:R-:W-:Y:S05]  /*4e40*/  @P5 BRA `(.L_x_155) ;  /* 0x00000000000c5947 */ /* 0x000fea0003800000 */
[----:B------:R-:W5:Y:S02]  /*4e50*/  LDG.E.U8 R97, desc[UR36][R12.64+0x38] ;  /* 0x000038240c617981 */ /* 0x000f64000c1e1100 */
[----:B-----5:R-:W-:-:S05]  /*4e60*/  PRMT R4, R97, 0x8880, RZ ;  /* 0x0000888061047816 */ /* 0x020fca00000000ff */
[----:B------:R-:W-:-:S07]  /*4e70*/  IMAD R19, R4, R89, RZ ;  /* 0x0000005904137224 */ /* 0x000fce00078e02ff */
.L_x_155:
[----:B------:R-:W-:Y:S05]  /*4e80*/  BSYNC B1 ;  /* 0x0000000000017941 */ /* 0x000fea0003800000 */
.L_x_154:
[----:B0-----:R-:W-:Y:S01]  /*4e90*/  @!P5 IMAD R5, R54, R88, R19 ;  /* 0x000000583605d224 */ /* 0x001fe200078e0213 */
[----:B------:R-:W-:Y:S01]  /*4ea0*/  ISETP.LT.OR P0, PT, R3, 0x3a, !P0 ;  /* 0x0000003a0300780c */ /* 0x000fe20004701670 */
[----:B------:R-:W-:Y:S03]  /*4eb0*/  BSSY B1, `(.L_x_156) ;  /* 0x0000006000017945 */ /* 0x000fe60003800000 */
[----:B------:R0:W-:Y:S09]  /*4ec0*/  @!P5 STG.E.U8 desc[UR36][R8.64+0x38], R5 ;  /* 0x000038050800d986 */ /* 0x0001f2000c101124 */
[----:B------:R-:W-:Y:S05]  /*4ed0*/  @P0 BRA `(.L_x_157) ;  /* 0x00000000000c0947 */ /* 0x000fea0003800000 */
[----:B------:R-:W5:Y:S02]  /*4ee0*/  LDG.E.U8 R97, desc[UR36][R12.64+0x39] ;  /* 0x000039240c617981 */ /* 0x000f64000c1e1100 */
[----:B-----5:R-:W-:-:S05]  /*4ef0*/  PRMT R4, R97, 0x8880, RZ ;  /* 0x0000888061047816 */ /* 0x020fca00000000ff */
[----:B------:R-:W-:-:S07]  /*4f00*/  IMAD R19, R4, R89, RZ ;  /* 0x0000005904137224 */ /* 0x000fce00078e02ff */
.L_x_157:
[----:B------:R-:W-:Y:S05]  /*4f10*/  BSYNC B1 ;  /* 0x0000000000017941 */ /* 0x000fea0003800000 */
.L_x_156:
[----:B------:R-:W-:Y:S01]  /*4f20*/  IMAD R19, R55, R88, R19 ;  /* 0x0000005837137224 */ /* 0x000fe200078e0213 */
[----:B------:R-:W-:Y:S06]  /*4f30*/  @P0 BRA `(.L_x_158) ;  /* 0x0000000c00180947 */ /* 0x000fec0003800000 */
[----:B------:R0:W-:Y:S01]  /*4f40*/  STG.E.U8 desc[UR36][R8.64+0x39], R19 ;  /* 0x0000391308007986 */ /* 0x0001e2000c101124 */
[----:B------:R-:W-:Y:S05]  /*4f50*/  BRA `(.L_x_158) ;  /* 0x0000000c00107947 */ /* 0x000fea0003800000 */
.L_x_29:
[C---:B------:R-:W-:Y:S02]  /*4f60*/  ISETP.GE.AND P2, PT, R108.reuse, 0x1, PT ;  /* 0x000000016c00780c */ /* 0x040fe40003f46270 */
[----:B------:R-:W-:Y:S02]  /*4f70*/  ISETP.GE.AND P1, PT, R108, 0x9, PT ;  /* 0x000000096c00780c */ /* 0x000fe40003f26270 */
[C---:B------:R-:W-:Y:S02]  /*4f80*/  ISETP.LT.OR P4, PT, R3.reuse, 0x1, !P2 ;  /* 0x000000010300780c */ /* 0x040fe40005781670 */
[C---:B------:R-:W-:Y:S02]  /*4f90*/  ISETP.LT.OR P5, PT, R3.reuse, 0x2, !P2 ;  /* 0x000000020300780c */ /* 0x040fe400057a1670 */
[C---:B------:R-:W-:Y:S02]  /*4fa0*/  ISETP.LT.OR P0, PT, R3.reuse, 0x1, !P1 ;  /* 0x000000010300780c */ /* 0x040fe40004f01670 */
[----:B------:R-:W-:-:S07]  /*4fb0*/  ISETP.LT.OR P3, PT, R3, 0x2, !P1 ;  /* 0x000000020300780c */ /* 0x000fce0004f61670 */
[-C--:B------:R-:W-:Y:S02]  /*4fc0*/  @!P4 IMAD R11, R56, R88.reuse, RZ ;  /* 0x00000058380bc224 */ /* 0x080fe400078e02ff */
[-C--:B------:R-:W-:Y:S02]  /*4fd0*/  @!P5 IMAD R57, R57, R88.reuse, RZ ;  /* 0x000000583939d224 */ /* 0x080fe400078e02ff */
[-C--:B------:R-:W-:Y:S01]  /*4fe0*/  @!P0 IMAD R13, R58, R88.reuse, RZ ;  /* 0x000000583a0d8224 */ /* 0x080fe200078e02ff */
[----:B------:R0:W-:Y:S01]  /*4ff0*/  @!P4 STG.E.U8 desc[UR36][R14.64], R11 ;  /* 0x0000000b0e00c986 */ /* 0x0001e2000c101124 */
[----:B------:R-:W-:Y:S01]  /*5000*/  ISETP.LT.OR P4, PT, R3, 0x9, !P2 ;  /* 0x000000090300780c */ /* 0x000fe20005781670 */
[----:B------:R-:W-:Y:S02]  /*5010*/  @!P3 IMAD R59, R59, R88, RZ ;  /* 0x000000583b3bb224 */ /* 0x000fe400078e02ff */
[----:B------:R-:W-:Y:S01]  /*5020*/  @!P5 STG.E.U8 desc[UR36][R14.64+0x1], R57 ;  /* 0x000001390e00d986 */ /* 0x000fe2000c101124 */
[----:B------:R-:W-:-:S03]  /*5030*/  ISETP.LT.OR P5, PT, R3, 0xa, !P2 ;  /* 0x0000000a0300780c */ /* 0x000fc600057a1670 */
[----:B------:R1:W-:Y:S01]  /*5040*/  @!P0 STG.E.U8 desc[UR36][R4.64], R13 ;  /* 0x0000000d04008986 */ /* 0x0003e2000c101124 */
[----:B------:R-:W-:-:S03]  /*5050*/  ISETP.LT.OR P0, PT, R3, 0x9, !P1 ;  /* 0x000000090300780c */ /* 0x000fc60004f01670 */
[----:B------:R-:W-:Y:S01]  /*5060*/  @!P3 STG.E.U8 desc[UR36][R4.64+0x1], R59 ;  /* 0x0000013b0400b986 */ /* 0x000fe2000c101124 */
[----:B------:R-:W-:Y:S01]  /*5070*/  ISETP.LT.OR P3, PT, R3, 0xa, !P1 ;  /* 0x0000000a0300780c */ /* 0x000fe20004f61670 */
[----:B------:R-:W-:-:S04]  /*5080*/  @!P4 IMAD R19, R60, R88, RZ ;  /* 0x000000583c13c224 */ /* 0x000fc800078e02ff */
[-C--:B------:R-:W-:Y:S01]  /*5090*/  @!P5 IMAD R61, R61, R88.reuse, RZ ;  /* 0x000000583d3dd224 */ /* 0x080fe200078e02ff */
[----:B------:R2:W-:Y:S01]  /*50a0*/  @!P4 STG.E.U8 desc[UR36][R14.64+0x8], R19 ;  /* 0x000008130e00c986 */ /* 0x0005e2000c101124 */
[C---:B------:R-:W-:Y:S02]  /*50b0*/  ISETP.LT.OR P4, PT, R3.reuse, 0x11, !P2 ;  /* 0x000000110300780c */ /* 0x040fe40005781670 */
[-C--:B0-----:R-:W-:Y:S01]  /*50c0*/  @!P0 IMAD R11, R62, R88.reuse, RZ ;  /* 0x000000583e0b8224 */ /* 0x081fe200078e02ff */
[----:B------:R-:W-:Y:S01]  /*50d0*/  @!P5 STG.E.U8 desc[UR36][R14.64+0x9], R61 ;  /* 0x0000093d0e00d986 */ /* 0x000fe2000c101124 */
[----:B------:R-:W-:Y:S02]  /*50e0*/  ISETP.LT.OR P5, PT, R3, 0x12, !P2 ;  /* 0x000000120300780c */ /* 0x000fe400057a1670 */
[----:B------:R-:W-:Y:S01]  /*50f0*/  @!P3 IMAD R63, R63, R88, RZ ;  /* 0x000000583f3fb224 */ /* 0x000fe200078e02ff */
[----:B------:R0:W-:Y:S01]  /*5100*/  @!P0 STG.E.U8 desc[UR36][R4.64+0x8], R11 ;  /* 0x0000080b04008986 */ /* 0x0001e2000c101124 */
[----:B------:R-:W-:-:S03]  /*5110*/  ISETP.LT.OR P0, PT, R3, 0x11, !P1 ;  /* 0x000000110300780c */ /* 0x000fc60004f01670 */
[----:B------:R-:W-:Y:S01]  /*5120*/  @!P3 STG.E.U8 desc[UR36][R4.64+0x9], R63 ;  /* 0x0000093f0400b986 */ /* 0x000fe2000c101124 */
[----:B------:R-:W-:Y:S01]  /*5130*/  ISETP.LT.OR P3, PT, R3, 0x12, !P1 ;  /* 0x000000120300780c */ /* 0x000fe20004f61670 */
[----:B-1----:R-:W-:-:S04]  /*5140*/  @!P4 IMAD R13, R64, R88, RZ ;  /* 0x00000058400dc224 */ /* 0x002fc800078e02ff */
[-C--:B------:R-:W-:Y:S01]  /*5150*/  @!P5 IMAD R65, R65, R88.reuse, RZ ;  /* 0x000000584141d224 */ /* 0x080fe200078e02ff */
[----:B------:R1:W-:Y:S01]  /*5160*/  @!P4 STG.E.U8 desc[UR36][R14.64+0x10], R13 ;  /* 0x0000100d0e00c986 */ /* 0x0003e2000c101124 */
[C---:B------:R-:W-:Y:S02]  /*5170*/  ISETP.LT.OR P4, PT, R3.reuse, 0x19, !P2 ;  /* 0x000000190300780c */ /* 0x040fe40005781670 */
[-C--:B--2---:R-:W-:Y:S01]  /*5180*/  @!P0 IMAD R19, R66, R88.reuse, RZ ;  /* 0x0000005842138224 */ /* 0x084fe200078e02ff */
[----:B------:R-:W-:Y:S01]  /*5190*/  @!P5 STG.E.U8 desc[UR36][R14.64+0x11], R65 ;  /* 0x000011410e00d986 */ /* 0x000fe2000c101124 */
[----:B------:R-:W-:Y:S02]  /*51a0*/  ISETP.LT.OR P5, PT, R3, 0x1a, !P2 ;  /* 0x0000001a0300780c */ /* 0x000fe400057a1670 */
[----:B------:R-:W-:Y:S01]  /*51b0*/  @!P3 IMAD R67, R67, R88, RZ ;  /* 0x000000584343b224 */ /* 0x000fe200078e02ff */
[----:B------:R2:W-:Y:S01]  /*51c0*/  @!P0 STG.E.U8 desc[UR36][R4.64+0x10], R19 ;  /* 0x0000101304008986 */ /* 0x0005e2000c101124 */
[----:B------:R-:W-:-:S03]  /*51d0*/  ISETP.LT.OR P0, PT, R3, 0x19, !P1 ;  /* 0x000000190300780c */ /* 0x000fc60004f01670 */
[----:B------:R-:W-:Y:S01]  /*51e0*/  @!P3 STG.E.U8 desc[UR36][R4.64+0x11], R67 ;  /* 0x000011430400b986 */ /* 0x000fe2000c101124 */
[----:B------:R-:W-:Y:S01]  /*51f0*/  ISETP.LT.OR P3, PT, R3, 0x1a, !P1 ;  /* 0x0000001a0300780c */ /* 0x000fe20004f61670 */
[----:B0-----:R-:W-:-:S04]  /*5200*/  @!P4 IMAD R11, R68, R88, RZ ;  /* 0x00000058440bc224 */ /* 0x001fc800078e02ff */
[-C--:B------:R-:W-:Y:S01]  /*5210*/  @!P5 IMAD R69, R69, R88.reuse, RZ ;  /* 0x000000584545d224 */ /* 0x080fe200078e02ff */
[----:B------:R0:W-:Y:S01]  /*5220*/  @!P4 STG.E.U8 desc[UR36][R14.64+0x18], R11 ;  /* 0x0000180b0e00c986 */ /* 0x0001e2000c101124 */
[C---:B------:R-:W-:Y:S02]  /*5230*/  ISETP.LT.OR P4, PT, R3.reuse, 0x21, !P2 ;  /* 0x000000210300780c */ /* 0x040fe40005781670 */
[-C--:B-1----:R-:W-:Y:S01]  /*5240*/  @!P0 IMAD R13, R70, R88.reuse, RZ ;  /* 0x00000058460d8224 */ /* 0x082fe200078e02ff */
[----:B------:R-:W-:Y:S01]  /*5250*/  @!P5 STG.E.U8 desc[UR36][R14.64+0x19], R69 ;  /* 0x000019450e00d986 */ /* 0x000fe2000c101124 */
[----:B------:R-:W-:Y:S02]  /*5260*/  ISETP.LT.OR P5, PT, R3, 0x22, !P2 ;  /* 0x000000220300780c */ /* 0x000fe400057a1670 */
[----:B------:R-:W-:Y:S01]  /*5270*/  @!P3 IMAD R71, R71, R88, RZ ;  /* 0x000000584747b224 */ /* 0x000fe200078e02ff */
[----:B------:R1:W-:Y:S01]  /*5280*/  @!P0 STG.E.U8 desc[UR36][R4.64+0x18], R13 ;  /* 0x0000180d04008986 */ /* 0x0003e2000c101124 */
[----:B------:R-:W-:-:S03]  /*5290*/  ISETP.LT.OR P0, PT, R3, 0x21, !P1 ;  /* 0x000000210300780c */ /* 0x000fc60004f01670 */
[----:B------:R-:W-:Y:S01]  /*52a0*/  @!P3 STG.E.U8 desc[UR36][R4.64+0x19], R71 ;  /* 0x000019470400b986 */ /* 0x000fe2000c101124 */
[----:B------:R-:W-:Y:S01]  /*52b0*/  ISETP.LT.OR P3, PT, R3, 0x22, !P1 ;  /* 0x000000220300780c */ /* 0x000fe20004f61670 */
[----:B--2---:R-:W-:-:S04]  /*52c0*/  @!P4 IMAD R19, R72, R88, RZ ;  /* 0x000000584813c224 */ /* 0x004fc800078e02ff */
        /* <DEDUP_REMOVED lines=32> */
[----:B------:R-:W-:-:S02]  /*54d0*/  ISETP.GE.AND P0, PT, R108, 0x81, PT ;  /* 0x000000816c00780c */ /* 0x000fc40003f06270 */
[C---:B------:R-:W-:Y:S01]  /*54e0*/  ISETP.LT.OR P5, PT, R3.reuse, 0x39, !P1 ;  /* 0x000000390300780c */ /* 0x040fe20004fa1670 */
[----:B------:R-:W-:Y:S01]  /*54f0*/  @!P3 STG.E.U8 desc[UR36][R4.64+0x31], R83 ;  /* 0x000031530400b986 */ /* 0x000fe2000c101124 */
[C---:B------:R-:W-:Y:S01]  /*5500*/  ISETP.LT.OR P1, PT, R3.reuse, 0x3a, !P1 ;  /* 0x0000003a0300780c */ /* 0x040fe20004f21670 */
[----:B--2---:R-:W-:Y:S01]  /*5510*/  @!P4 IMAD R19, R84, R88, RZ ;  /* 0x000000585413c224 */ /* 0x004fe200078e02ff */
[----:B------:R-:W-:-:S03]  /*5520*/  ISETP.LT.OR P3, PT, R3, 0x1, !P0 ;  /* 0x000000010300780c */ /* 0x000fc60004761670 */
[----:B------:R-:W-:Y:S01]  /*5530*/  @!P2 IMAD R85, R85, R88, RZ ;  /* 0x000000585555a224 */ /* 0x000fe200078e02ff */
[----:B------:R-:W-:Y:S01]  /*5540*/  @!P4 STG.E.U8 desc[UR36][R14.64+0x38], R19 ;  /* 0x000038130e00c986 */ /* 0x000fe2000c101124 */
[----:B------:R-:W-:-:S03]  /*5550*/  ISETP.LT.OR P4, PT, R3, 0x2, !P0 ;  /* 0x000000020300780c */ /* 0x000fc60004781670 */
[----:B------:R-:W-:Y:S01]  /*5560*/  @!P2 STG.E.U8 desc[UR36][R14.64+0x39], R85 ;  /* 0x000039550e00a986 */ /* 0x000fe2000c101124 */
[-C--:B0-----:R-:W-:Y:S01]  /*5570*/  @!P5 IMAD R11, R86, R88.reuse, RZ ;  /* 0x00000058560bd224 */ /* 0x081fe200078e02ff */
[----:B------:R-:W-:Y:S01]  /*5580*/  ISETP.GE.AND P2, PT, R108, 0x89, PT ;  /* 0x000000896c00780c */ /* 0x000fe20003f46270 */
[-C--:B------:R-:W-:Y:S02]  /*5590*/  @!P1 IMAD R87, R87, R88.reuse, RZ ;  /* 0x0000005857579224 */ /* 0x080fe400078e02ff */
[----:B-1----:R-:W-:Y:S01]  /*55a0*/  @!P3 IMAD R13, R24, R88, RZ ;  /* 0x00000058180db224 */ /* 0x002fe200078e02ff */
[----:B------:R0:W-:Y:S01]  /*55b0*/  @!P5 STG.E.U8 desc[UR36][R4.64+0x38], R11 ;  /* 0x0000380b0400d986 */ /* 0x0001e2000c101124 */
[----:B------:R-:W-:-:S03]  /*55c0*/  ISETP.LT.OR P5, PT, R3, 0x1, !P2 ;  /* 0x000000010300780c */ /* 0x000fc600057a1670 */
[----:B------:R-:W-:Y:S01]  /*55d0*/  @!P4 IMAD R25, R25, R88, RZ ;  /* 0x000000581919c224 */ /* 0x000fe200078e02ff */
[----:B------:R1:W-:Y:S01]  /*55e0*/  @!P1 STG.E.U8 desc[UR36][R4.64+0x39], R87 ;  /* 0x0000395704009986 */ /* 0x0003e2000c101124 */
[----:B------:R-:W-:-:S03]  /*55f0*/  ISETP.LT.OR P1, PT, R3, 0x2, !P2 ;  /* 0x000000020300780c */ /* 0x000fc60005721670 */
[----:B------:R-:W-:Y:S01]  /*5600*/  @!P3 STG.E.U8 desc[UR36][R6.64], R13 ;  /* 0x0000000d0600b986 */ /* 0x000fe2000c101124 */
[----:B------:R-:W-:-:S03]  /*5610*/  ISETP.LT.OR P3, PT, R3, 0x9, !P0 ;  /* 0x000000090300780c */ /* 0x000fc60004761670 */
[----:B------:R-:W-:Y:S01]  /*5620*/  @!P4 STG.E.U8 desc[UR36][R6.64+0x1], R25 ;  /* 0x000001190600c986 */ /* 0x000fe2000c101124 */
[----:B------:R-:W-:Y:S01]  /*5630*/  ISETP.LT.OR P4, PT, R3, 0xa, !P0 ;  /* 0x0000000a0300780c */ /* 0x000fe20004781670 */
[----:B0-----:R-:W-:-:S04]  /*5640*/  @!P5 IMAD R11, R26, R88, RZ ;  /* 0x000000581a0bd224 */ /* 0x001fc800078e02ff */
[-C--:B------:R-:W-:Y:S01]  /*5650*/  @!P1 IMAD R27, R27, R88.reuse, RZ ;  /* 0x000000581b1b9224 */ /* 0x080fe200078e02ff */
[----:B------:R0:W-:Y:S01]  /*5660*/  @!P5 STG.E.U8 desc[UR36][R8.64], R11 ;  /* 0x0000000b0800d986 */ /* 0x0001e2000c101124 */
[C---:B------:R-:W-:Y:S02]  /*5670*/  ISETP.LT.OR P5, PT, R3.reuse, 0x9, !P2 ;  /* 0x000000090300780c */ /* 0x040fe400057a1670 */
[-C--:B------:R-:W-:Y:S01]  /*5680*/  @!P3 IMAD R15, R28, R88.reuse, RZ ;  /* 0x000000581c0fb224 */ /* 0x080fe200078e02ff */
[----:B------:R-:W-:Y:S01]  /*5690*/  @!P1 STG.E.U8 desc[UR36][R8.64+0x1], R27 ;  /* 0x0000011b08009986 */ /* 0x000fe2000c101124 */
[----:B------:R-:W-:Y:S02]  /*56a0*/  ISETP.LT.OR P1, PT, R3, 0xa, !P2 ;  /* 0x0000000a0300780c */ /* 0x000fe40005721670 */
[----:B------:R-:W-:Y:S01]  /*56b0*/  @!P4 IMAD R29, R29, R88, RZ ;  /* 0x000000581d1dc224 */ /* 0x000fe200078e02ff */
[----:B------:R-:W-:Y:S01]  /*56c0*/  @!P3 STG.E.U8 desc[UR36][R6.64+0x8], R15 ;  /* 0x0000080f0600b986 */ /* 0x000fe2000c101124 */
[----:B------:R-:W-:-:S03]  /*56d0*/  ISETP.LT.OR P3, PT, R3, 0x11, !P0 ;  /* 0x000000110300780c */ /* 0x000fc60004761670 */
[----:B------:R-:W-:Y:S01]  /*56e0*/  @!P4 STG.E.U8 desc[UR36][R6.64+0x9], R29 ;  /* 0x0000091d0600c986 */ /* 0x000fe2000c101124 */
[----:B------:R-:W-:Y:S01]  /*56f0*/  ISETP.LT.OR P4, PT, R3, 0x12, !P0 ;  /* 0x000000120300780c */ /* 0x000fe20004781670 */
[----:B-1----:R-:W-:-:S04]  /*5700*/  @!P5 IMAD R5, R30, R88, RZ ;  /* 0x000000581e05d224 */ /* 0x002fc800078e02ff */
[-C--:B------:R-:W-:Y:S01]  /*5710*/  @!P1 IMAD R31, R31, R88.reuse, RZ ;  /* 0x000000581f1f9224 */ /* 0x080fe200078e02ff */
[----:B------:R1:W-:Y:S01]  /*5720*/  @!P5 STG.E.U8 desc[UR36][R8.64+0x8], R5 ;  /* 0x000008050800d986 */ /* 0x0003e2000c101124 */
[C---:B------:R-:W-:Y:S02]  /*5730*/  ISETP.LT.OR P5, PT, R3.reuse, 0x11, !P2 ;  /* 0x000000110300780c */ /* 0x040fe400057a1670 */
[-C--:B0-----:R-:W-:Y:S01]  /*5740*/  @!P3 IMAD R11, R32, R88.reuse, RZ ;  /* 0x00000058200bb224 */ /* 0x081fe200078e02ff */
        /* <DEDUP_REMOVED lines=11> */
[-C--:B------:R-:W-:Y:S01]  /*5800*/  @!P3 IMAD R13, R36, R88.reuse, RZ ;  /* 0x00000058240db224 */ /* 0x080fe200078e02ff */
        /* <DEDUP_REMOVED lines=32> */
[----:B------:R-:W-:-:S04]  /*5a10*/  @!P1 IMAD R11, R46, R88, RZ ;  /* 0x000000582e0b9224 */ /* 0x000fc800078e02ff */
[-C--:B------:R-:W-:Y:S01]  /*5a20*/  @!P3 IMAD R47, R47, R88.reuse, RZ ;  /* 0x000000582f2fb224 */ /* 0x080fe200078e02ff */
[----:B------:R1:W-:Y:S01]  /*5a30*/  @!P1 STG.E.U8 desc[UR36][R8.64+0x28], R11 ;  /* 0x0000280b08009986 */ /* 0x0003e2000c101124 */
[----:B------:R-:W-:Y:S02]  /*5a40*/  ISETP.LT.OR P1, PT, R3, 0x31, !P2 ;  /* 0x000000310300780c */ /* 0x000fe40005721670 */
[----:B------:R-:W-:Y:S01]  /*5a50*/  @!P4 IMAD R49, R49, R88, RZ ;  /* 0x000000583131c224 */ /* 0x000fe200078e02ff */
[----:B------:R2:W-:Y:S01]  /*5a60*/  @!P3 STG.E.U8 desc[UR36][R8.64+0x29], R47 ;  /* 0x0000292f0800b986 */ /* 0x0005e2000c101124 */
[C---:B------:R-:W-:Y:S02]  /*5a70*/  ISETP.LT.OR P3, PT, R3.reuse, 0x39, !P0 ;  /* 0x000000390300780c */ /* 0x040fe40004761670 */
[C---:B------:R-:W-:Y:S01]  /*5a80*/  ISETP.LT.OR P0, PT, R3.reuse, 0x3a, !P0 ;  /* 0x0000003a0300780c */ /* 0x040fe20004701670 */
[----:B------:R2:W-:Y:S01]  /*5a90*/  @!P4 STG.E.U8 desc[UR36][R6.64+0x31], R49 ;  /* 0x000031310600c986 */ /* 0x0005e2000c101124 */
[----:B------:R-:W-:-:S03]  /*5aa0*/  ISETP.LT.OR P4, PT, R3, 0x32, !P2 ;  /* 0x000000320300780c */ /* 0x000fc60005781670 */
[----:B------:R2:W-:Y:S01]  /*5ab0*/  @!P5 STG.E.U8 desc[UR36][R6.64+0x30], R13 ;  /* 0x0000300d0600d986 */ /* 0x0005e2000c101124 */
[C---:B------:R-:W-:Y:S02]  /*5ac0*/  ISETP.LT.OR P5, PT, R3.reuse, 0x39, !P2 ;  /* 0x000000390300780c */ /* 0x040fe400057a1670 */
[----:B------:R-:W-:Y:S01]  /*5ad0*/  ISETP.LT.OR P2, PT, R3, 0x3a, !P2 ;  /* 0x0000003a0300780c */ /* 0x000fe20005741670 */
[-C--:B------:R-:W-:Y:S02]  /*5ae0*/  @!P1 IMAD R3, R50, R88.reuse, RZ ;  /* 0x0000005832039224 */ /* 0x080fe400078e02ff */
[-C--:B0-----:R-:W-:Y:S02]  /*5af0*/  @!P3 IMAD R5, R52, R88.reuse, RZ ;  /* 0x000000583405b224 */ /* 0x081fe400078e02ff */
[-C--:B------:R-:W-:Y:S01]  /*5b00*/  @!P0 IMAD R53, R53, R88.reuse, RZ ;  /* 0x0000005835358224 */ /* 0x080fe200078e02ff */
[----:B------:R2:W-:Y:S01]  /*5b10*/  @!P1 STG.E.U8 desc[UR36][R8.64+0x30], R3 ;  /* 0x0000300308009986 */ /* 0x0005e2000c101124 */
[----:B------:R-:W-:-:S04]  /*5b20*/  @!P4 IMAD R51, R51, R88, RZ ;  /* 0x000000583333c224 */ /* 0x000fc800078e02ff */
[-C--:B-1----:R-:W-:Y:S01]  /*5b30*/  @!P5 IMAD R11, R54, R88.reuse, RZ ;  /* 0x00000058360bd224 */ /* 0x082fe200078e02ff */
[----:B------:R2:W-:Y:S01]  /*5b40*/  @!P4 STG.E.U8 desc[UR36][R8.64+0x31], R51 ;  /* 0x000031330800c986 */ /* 0x0005e2000c101124 */
[----:B------:R-:W-:-:S03]  /*5b50*/  @!P2 IMAD R55, R55, R88, RZ ;  /* 0x000000583737a224 */ /* 0x000fc600078e02ff */
[----:B------:R2:W-:Y:S04]  /*5b60*/  @!P3 STG.E.U8 desc[UR36][R6.64+0x38], R5 ;  /* 0x000038050600b986 */ /* 0x0005e8000c101124 */
[----:B------:R2:W-:Y:S04]  /*5b70*/  @!P0 STG.E.U8 desc[UR36][R6.64+0x39], R53 ;  /* 0x0000393506008986 */ /* 0x0005e8000c101124 */
[----:B------:R2:W-:Y:S04]  /*5b80*/  @!P5 STG.E.U8 desc[UR36][R8.64+0x38], R11 ;  /* 0x0000380b0800d986 */ /* 0x0005e8000c101124 */
[----:B------:R2:W-:Y:S02]  /*5b90*/  @!P2 STG.E.U8 desc[UR36][R8.64+0x39], R55 ;  /* 0x000039370800a986 */ /* 0x0005e4000c101124 */
.L_x_158:
[----:B------:R-:W-:Y:S05]  /*5ba0*/  BSYNC B0 ;  /* 0x0000000000007941 */ /* 0x000fea0003800000 */
.L_x_28:
[----:B------:R-:W-:Y:S01]  /*5bb0*/  IADD3 R16, P0, R16, UR38, RZ ;  /* 0x0000002610107c10 */ /* 0x000fe2000ff1e0ff */
[----:B------:R-:W-:Y:S01]  /*5bc0*/  ULDC.64 UR4, c[0x0][0x650] ;  /* 0x0001940000047ab9 */ /* 0x000fe20000000a00 */
[----:B--2---:R-:W-:Y:S01]  /*5bd0*/  PRMT R3, RZ, 0x7610, R3 ;  /* 0x00007610ff037816 */ /* 0x004fe20000000003 */
[----:B------:R-:W-:Y:S01]  /*5be0*/  IMAD.MOV.U32 R98, RZ, RZ, -0x1 ;  /* 0xffffffffff627424 */ /* 0x000fe200078e00ff */
[----:B------:R-:W-:Y:S01]  /*5bf0*/  IADD3.X R17, R17, UR41, RZ, P0, !PT ;  /* 0x0000002911117c10 */ /* 0x000fe200087fe4ff */
[----:B0-----:R-:W-:Y:S01]  /*5c00*/  IMAD.MOV.U32 R19, RZ, RZ, -0x1 ;  /* 0xffffffffff137424 */ /* 0x001fe200078e00ff */
[----:B------:R-:W-:-:S04]  /*5c10*/  ISETP.GE.U32.AND P0, PT, R16, UR4, PT ;  /* 0x0000000410007c0c */ /* 0x000fc8000bf06070 */
[----:B------:R-:W-:-:S13]  /*5c20*/  ISETP.GE.U32.AND.EX P0, PT, R17, UR5, PT, P0 ;  /* 0x0000000511007c0c */ /* 0x000fda000bf06100 */
[----:B------:R-:W-:Y:S05]  /*5c30*/  @P0 BRA `(.L_x_159) ;  /* 0x00000004004c0947 */ /* 0x000fea0003800000 */
[----:B------:R-:W0:Y:S01]  /*5c40*/  LDC.64 R10, c[0x0][0x628] ;  /* 0x00018a00ff0a7b82 */ /* 0x000e220000000a00 */
[----:B------:R-:W2:Y:S01]  /*5c50*/  S2R R12, SR_CTAID.X ;  /* 0x00000000000c7919 */ /* 0x000ea20000002500 */
[----:B----4-:R-:W-:Y:S02]  /*5c60*/  IMAD.MOV.U32 R8, RZ, RZ, R16 ;  /* 0x000000ffff087224 */ /* 0x010fe400078e0010 */
[----:B------:R-:W-:Y:S01]  /*5c70*/  IMAD.MOV.U32 R9, RZ, RZ, R17 ;  /* 0x000000ffff097224 */ /* 0x000fe200078e0011 */
[----:B------:R-:W4:Y:S03]  /*5c80*/  S2R R20, SR_CTAID.Y ;  /* 0x0000000000147919 */ /* 0x000f260000002600 */
[----:B------:R-:W1:Y:S08]  /*5c90*/  LDC R0, c[0x0][0x630] ;  /* 0x00018c00ff007b82 */ /* 0x000e700000000800 */
[----:B------:R-:W1:Y:S01]  /*5ca0*/  LDC.64 R14, c[0x0][0x620] ;  /* 0x00018800ff0e7b82 */ /* 0x000e620000000a00 */
[----:B0-----:R-:W-:-:S04]  /*5cb0*/  ISETP.NE.U32.AND P0, PT, R10, RZ, PT ;  /* 0x000000ff0a00720c */ /* 0x001fc80003f05070 */
[----:B------:R-:W-:-:S13]  /*5cc0*/  ISETP.NE.AND.EX P0, PT, R11, RZ, PT, P0 ;  /* 0x000000ff0b00720c */ /* 0x000fda0003f05300 */
[----:B-12-4-:R-:W-:Y:S05]  /*5cd0*/  @!P0 BRA `(.L_x_160) ;  /* 0x0000000000288947 */ /* 0x016fea0003800000 */
[----:B------:R-:W0:Y:S02]  /*5ce0*/  LDC R3, c[0x0][0x634] ;  /* 0x00018d00ff037b82 */ /* 0x000e240000000800 */
[----:B0-----:R-:W-:-:S05]  /*5cf0*/  IADD3 R3, P0, R16, R3, RZ ;  /* 0x0000000310037210 */ /* 0x001fca0007f1e0ff */
[----:B------:R-:W-:-:S04]  /*5d00*/  IMAD.X R13, RZ, RZ, R17, P0 ;  /* 0x000000ffff0d7224 */ /* 0x000fc800000e0611 */
[----:B------:R-:W-:-:S04]  /*5d10*/  IMAD.WIDE.U32 R4, R13, R10, RZ ;  /* 0x0000000a0d047225 */ /* 0x000fc800078e00ff */
[----:B---3--:R-:W-:-:S04]  /*5d20*/  IMAD.WIDE.U32 R6, P0, R3, R11, R4 ;  /* 0x0000000b03067225 */ /* 0x008fc80007800004 */
[----:B------:R-:W-:-:S04]  /*5d30*/  IMAD.WIDE.U32 R4, R3, R10, RZ ;  /* 0x0000000a03047225 */ /* 0x000fc800078e00ff */
[----:B------:R-:W-:Y:S01]  /*5d40*/  IMAD.X R9, RZ, RZ, RZ, P0 ;  /* 0x000000ffff097224 */ /* 0x000fe200000e06ff */
[----:B------:R-:W-:Y:S01]  /*5d50*/  IADD3 RZ, P0, R5, R6, RZ ;  /* 0x0000000605ff7210 */ /* 0x000fe20007f1e0ff */
[----:B------:R-:W-:-:S04]  /*5d60*/  IMAD.MOV.U32 R8, RZ, RZ, R7 ;  /* 0x000000ffff087224 */ /* 0x000fc800078e0007 */
[----:B------:R-:W-:-:S08]  /*5d70*/  IMAD.WIDE.U32.X R8, R13, R11, R8, P0 ;  /* 0x0000000b0d087225 */ /* 0x000fd000000e0408 */
.L_x_160:
[-CC-:B------:R-:W-:Y:S01]  /*5d80*/  SHF.R.U64 R19, R8, R0.reuse, R9.reuse ;  /* 0x0000000008137219 */ /* 0x180fe20000001209 */
[----:B------:R-:W0:Y:S01]  /*5d90*/  LDC.64 R26, c[0x0][0x640] ;  /* 0x00019000ff1a7b82 */ /* 0x000e220000000a00 */
[----:B------:R-:W-:Y:S01]  /*5da0*/  SHF.R.U32.HI R0, RZ, R0, R9 ;  /* 0x00000000ff007219 */ /* 0x000fe20000011609 */
[----:B------:R-:W-:Y:S01]  /*5db0*/  ULDC UR4, c[0x0][0x150] ;  /* 0x0000540000047ab9 */ /* 0x000fe20000000800 */
[----:B------:R-:W-:Y:S02]  /*5dc0*/  IADD3 R3, P0, RZ, -R19, RZ ;  /* 0x80000013ff037210 */ /* 0x000fe40007f1e0ff */
[----:B---3--:R-:W-:-:S03]  /*5dd0*/  I2FP.F32.U32 R7, R12 ;  /* 0x0000000c00077245 */ /* 0x008fc60000201000 */
[----:B------:R-:W1:Y:S01]  /*5de0*/  LDC R6, c[0x0][0x618] ;  /* 0x00018600ff067b82 */ /* 0x000e620000000800 */
[----:B------:R-:W-:Y:S02]  /*5df0*/  IMAD.X R5, RZ, RZ, ~R0, P0 ;  /* 0x000000ffff057224 */ /* 0x000fe400000e0e00 */
[----:B------:R-:W-:Y:S01]  /*5e00*/  FMUL R7, R7, UR4 ;  /* 0x0000000407077c20 */ /* 0x000fe20008400000 */
[----:B------:R-:W-:Y:S01]  /*5e10*/  ULDC UR4, c[0x0][0x154] ;  /* 0x0000550000047ab9 */ /* 0x000fe20000000800 */
[-C--:B------:R-:W-:Y:S02]  /*5e20*/  IMAD R0, R5, R14.reuse, RZ ;  /* 0x0000000e05007224 */ /* 0x080fe400078e02ff */
[C---:B------:R-:W-:Y:S01]  /*5e30*/  IMAD.WIDE.U32 R4, R3.reuse, R14, R16 ;  /* 0x0000000e03047225 */ /* 0x040fe200078e0010 */
[----:B------:R-:W2:Y:S01]  /*5e40*/  LDC R11, c[0x0][0x608] ;  /* 0x00018200ff0b7b82 */ /* 0x000ea20000000800 */
[----:B------:R-:W3:Y:S02]  /*5e50*/  F2I.U32.TRUNC.NTZ R7, R7 ;  /* 0x0000000700077305 */ /* 0x000ee4000020f000 */
[----:B------:R-:W-:-:S04]  /*5e60*/  IMAD R3, R3, R15, R0 ;  /* 0x0000000f03037224 */ /* 0x000fc800078e0200 */
[----:B------:R-:W-:Y:S01]  /*5e70*/  IMAD.IADD R3, R5, 0x1, R3 ;  /* 0x0000000105037824 */ /* 0x000fe200078e0203 */
[----:B------:R-:W4:Y:S01]  /*5e80*/  LDC R8, c[0x0][0x658] ;  /* 0x00019600ff087b82 */ /* 0x000f220000000800 */
[----:B------:R-:W-:Y:S02]  /*5e90*/  I2FP.F32.U32 R5, R20 ;  /* 0x0000001400057245 */ /* 0x000fe40000201000 */
[----:B0-----:R-:W-:-:S04]  /*5ea0*/  ISETP.NE.U32.AND P0, PT, R26, RZ, PT ;  /* 0x000000ff1a00720c */ /* 0x001fc80003f05070 */
[----:B------:R-:W-:Y:S01]  /*5eb0*/  ISETP.NE.AND.EX P0, PT, R27, RZ, PT, P0 ;  /* 0x000000ff1b00720c */ /* 0x000fe20003f05300 */
[----:B------:R-:W0:Y:S01]  /*5ec0*/  LDC R9, c[0x0][0x144] ;  /* 0x00005100ff097b82 */ /* 0x000e220000000800 */
[-C--:B-1----:R-:W-:Y:S01]  /*5ed0*/  SHF.R.U32.HI R0, RZ, R6.reuse, R3 ;  /* 0x00000006ff007219 */ /* 0x082fe20000011603 */
[----:B---3--:R-:W-:Y:S01]  /*5ee0*/  IMAD.MOV R7, RZ, RZ, -R7 ;  /* 0x000000ffff077224 */ /* 0x008fe200078e0a07 */
[----:B------:R-:W-:Y:S01]  /*5ef0*/  SHF.R.U64 R13, R4, R6, R3 ;  /* 0x00000006040d7219 */ /* 0x000fe20000001203 */
[----:B------:R-:W-:-:S04]  /*5f00*/  FMUL R6, R5, UR4 ;  /* 0x0000000405067c20 */ /* 0x000fc80008400000 */
[----:B------:R-:W1:Y:S01]  /*5f10*/  LDC R21, c[0x0][0x148] ;  /* 0x00005200ff157b82 */ /* 0x000e620000000800 */
[-CC-:B--2---:R-:W-:Y:S02]  /*5f20*/  SHF.R.U64 R10, R13, R11.reuse, R0.reuse ;  /* 0x0000000b0d0a7219 */ /* 0x184fe40000001200 */
[----:B------:R-:W-:Y:S02]  /*5f30*/  SHF.R.U32.HI R3, RZ, R11, R0 ;  /* 0x0000000bff037219 */ /* 0x000fe40000011600 */
[----:B------:R2:W3:Y:S03]  /*5f40*/  F2I.U32.TRUNC.NTZ R0, R6 ;  /* 0x0000000600007305 */ /* 0x0004e6000020f000 */
[----:B------:R-:W1:Y:S01]  /*5f50*/  LDC R14, c[0x0][0x648] ;  /* 0x00019200ff0e7b82 */ /* 0x000e620000000800 */
[-CC-:B----4-:R-:W-:Y:S02]  /*5f60*/  SHF.R.U64 R15, R10, R8.reuse, R3.reuse ;  /* 0x000000080a0f7219 */ /* 0x190fe40000001203 */
[----:B------:R-:W-:-:S03]  /*5f70*/  SHF.R.U32.HI R5, RZ, R8, R3 ;  /* 0x00000008ff057219 */ /* 0x000fc60000011603 */
[----:B------:R-:W-:Y:S02]  /*5f80*/  IMAD.MOV.U32 R4, RZ, RZ, R15 ;  /* 0x000000ffff047224 */ /* 0x000fe400078e000f */
[----:B------:R-:W4:Y:S01]  /*5f90*/  LDC R24, c[0x0][0x638] ;  /* 0x00018e00ff187b82 */ /* 0x000f220000000800 */
[----:B0-----:R-:W-:-:S07]  /*5fa0*/  IMAD R25, R9, R7, R12 ;  /* 0x0000000709197224 */ /* 0x001fce00078e020c */
[----:B------:R-:W0:Y:S08]  /*5fb0*/  LDC R28, c[0x0][0x610] ;  /* 0x00018400ff1c7b82 */ /* 0x000e300000000800 */
[----:B------:R-:W0:Y:S01]  /*5fc0*/  LDC R29, c[0x0][0x600] ;  /* 0x00018000ff1d7b82 */ /* 0x000e220000000800 */
[----:B--23--:R-:W-:Y:S05]  /*5fd0*/  @!P0 BRA `(.L_x_161) ;  /* 0x0000000000288947 */ /* 0x00cfea0003800000 */
[----:B------:R-:W2:Y:S02]  /*5fe0*/  LDC R4, c[0x0][0x64c] ;  /* 0x00019300ff047b82 */ /* 0x000ea40000000800 */
[----:B--2---:R-:W-:-:S05]  /*5ff0*/  IADD3 R3, P0, R15, R4, RZ ;  /* 0x000000040f037210 */ /* 0x004fca0007f1e0ff */
        /* <DEDUP_REMOVED lines=8> */
.L_x_161:
[----:B------:R-:W-:Y:S02]  /*6080*/  ISETP.NE.AND P0, PT, R2, 0x1, PT ;  /* 0x000000010200780c */ /* 0x000fe40003f05270 */
[----:B-1----:R-:W-:Y:S01]  /*6090*/  SHF.R.U64 R3, R4, R14, R5 ;  /* 0x0000000e04037219 */ /* 0x002fe20000001205 */
[----:B------:R-:W-:Y:S01]  /*60a0*/  IMAD.MOV R5, RZ, RZ, -R0 ;  /* 0x000000ffff057224 */ /* 0x000fe200078e0a00 */
[----:B------:R-:W-:Y:S02]  /*60b0*/  LOP3.LUT R0, R10, R95, RZ, 0xc0, !PT ;  /* 0x0000005f0a007212 */ /* 0x000fe400078ec0ff */
[----:B------:R-:W-:Y:S01]  /*60c0*/  LOP3.LUT R6, R13, R94, RZ, 0xc0, !PT ;  /* 0x0000005e0d067212 */ /* 0x000fe200078ec0ff */
[----:B------:R-:W-:Y:S02]  /*60d0*/  IMAD.MOV R4, RZ, RZ, -R3 ;  /* 0x000000ffff047224 */ /* 0x000fe400078e0a03 */
[----:B------:R-:W-:Y:S02]  /*60e0*/  IMAD R0, R91, R3, R0 ;  /* 0x000000035b007224 */ /* 0x000fe400078e0200 */
[----:B----4-:R-:W-:-:S02]  /*60f0*/  IMAD R3, R4, R24, R15 ;  /* 0x0000001804037224 */ /* 0x010fc400078e020f */
[----:B------:R-:W-:Y:S02]  /*6100*/  @P0 IMAD R25, R21, R5, R20 ;  /* 0x0000000515190224 */ /* 0x000fe400078e0214 */
[----:B0-----:R-:W-:Y:S02]  /*6110*/  IMAD R5, R3, R29, R6 ;  /* 0x0000001d03057224 */ /* 0x001fe400078e0206 */
[----:B------:R-:W-:Y:S02]  /*6120*/  IMAD R0, R0, R28, R25 ;  /* 0x0000001c00007224 */ /* 0x000fe400078e0219 */
[----:B------:R-:W-:-:S03]  /*6130*/  IMAD.MOV.U32 R4, RZ, RZ, 0x1 ;  /* 0x00000001ff047424 */ /* 0x000fc600078e00ff */
[----:B------:R-:W-:Y:S02]  /*6140*/  SEL R98, R5, R0, !P0 ;  /* 0x0000000005627207 */ /* 0x000fe40004000000 */
[----:B------:R-:W-:Y:S02]  /*6150*/  PRMT R3, R4, 0x7610, R3 ;  /* 0x0000761004037816 */ /* 0x000fe40000000003 */
[----:B------:R-:W-:-:S07]  /*6160*/  SEL R0, R0, R5, !P0 ;  /* 0x0000000500007207 */ /* 0x000fce0004000000 */
.L_x_159:
[----:B------:R-:W-:Y:S01]  /*6170*/  LOP3.LUT P0, RZ, R3, 0xff, RZ, 0xc0, !PT ;  /* 0x000000ff03ff7812 */ /* 0x000fe2000780c0ff */
[----:B------:R-:W-:Y:S01]  /*6180*/  UIMAD.WIDE.U32 UR4, UR42, -0x55555555, URZ ;  /* 0xaaaaaaab2a0478a5 */ /* 0x000fe2000f8e003f */
[----:B------:R-:W-:-:S03]  /*6190*/  IMAD.MOV.U32 R99, RZ, RZ, R0 ;  /* 0x000000ffff637224 */ /* 0x000fc600078e0000 */
[----:B------:R-:W-:-:S04]  /*61a0*/  USHF.R.U32.HI UR4, URZ, 0x1, UR5 ;  /* 0x000000013f047899 */ /* 0x000fc80008011605 */
[----:B------:R-:W-:-:S04]  /*61b0*/  UIMAD UR42, UR4, -0x3, UR42 ;  /* 0xfffffffd042a78a4 */ /* 0x000fc8000f8e022a */
[----:B------:R-:W-:Y:S08]  /*61c0*/  @P0 BRA `(.L_x_162) ;  /* 0xffffffac00e80947 */ /* 0x000ff0000383ffff */
[----:B------:R-:W-:Y:S05]  /*61d0*/  EXIT ;  /* 0x000000000000794d */ /* 0x000fea0003800000 */
.L_x_3:
        /* <DEDUP_REMOVED lines=26> */
.L_x_164:
[--C-:B------:R-:W-:Y:S01]  /*6380*/  SHF.R.U64 R14, R12, R20, R13.reuse ;  /* 0x000000140c0e7219 */ /* 0x100fe2000000120d */
[----:B------:R-:W0:Y:S01]  /*6390*/  LDC R24, c[0x0][0x618] ;  /* 0x00018600ff187b82 */ /* 0x000e220000000800 */
[----:B------:R-:W-:Y:S01]  /*63a0*/  I2FP.F32.U32 R8, R6 ;  /* 0x0000000600087245 */ /* 0x000fe20000201000 */
[----:B------:R-:W-:Y:S01]  /*63b0*/  ULDC UR4, c[0x0][0x150] ;  /* 0x0000540000047ab9 */ /* 0x000fe20000000800 */
[----:B------:R-:W-:Y:S02]  /*63c0*/  SHF.R.U32.HI R7, RZ, R20, R13 ;  /* 0x00000014ff077219 */ /* 0x000fe4000001160d */
[----:B------:R-:W-:Y:S01]  /*63d0*/  IADD3 R11, P0, RZ, -R14, RZ ;  /* 0x8000000eff0b7210 */ /* 0x000fe20007f1e0ff */
[----:B------:R-:W-:Y:S01]  /*63e0*/  FMUL R13, R8, UR4 ;  /* 0x00000004080d7c20 */ /* 0x000fe20008400000 */
[----:B------:R-:W-:Y:S01]  /*63f0*/  ULDC UR4, c[0x0][0x154] ;  /* 0x0000550000047ab9 */ /* 0x000fe20000000800 */
[----:B------:R-:W1:Y:S02]  /*6400*/  LDC.64 R26, c[0x0][0x640] ;  /* 0x00019000ff1a7b82 */ /* 0x000e640000000a00 */
[----:B------:R-:W-:-:S02]  /*6410*/  IMAD.X R7, RZ, RZ, ~R7, P0 ;  /* 0x000000ffff077224 */ /* 0x000fc400000e0e07 */
[----:B------:R-:W2:Y:S01]  /*6420*/  F2I.U32.TRUNC.NTZ R13, R13 ;  /* 0x0000000d000d7305 */ /* 0x000ea2000020f000 */
[----:B------:R-:W-:-:S03]  /*6430*/  IMAD.WIDE.U32 R8, R11, R22, R16 ;  /* 0x000000160b087225 */ /* 0x000fc600078e0010 */
[----:B------:R-:W3:Y:S01]  /*6440*/  LDC R15, c[0x0][0x144] ;  /* 0x00005100ff0f7b82 */ /* 0x000ee20000000800 */
[----:B------:R-:W-:-:S04]  /*6450*/  IMAD R10, R7, R22, RZ ;  /* 0x00000016070a7224 */ /* 0x000fc800078e02ff */
[----:B------:R-:W-:Y:S02]  /*6460*/  IMAD R7, R11, R23, R10 ;  /* 0x000000170b077224 */ /* 0x000fe400078e020a */
[----:B------:R-:W-:Y:S01]  /*6470*/  IMAD.MOV.U32 R10, RZ, RZ, -0x1 ;  /* 0xffffffffff0a7424 */ /* 0x000fe200078e00ff */
[----:B------:R-:W4:Y:S01]  /*6480*/  LDC R20, c[0x0][0x608] ;  /* 0x00018200ff147b82 */ /* 0x000f220000000800 */
[----:B------:R-:W-:Y:S01]  /*6490*/  IMAD.IADD R7, R9, 0x1, R7 ;  /* 0x0000000109077824 */ /* 0x000fe200078e0207 */
[----:B------:R-:W-:-:S04]  /*64a0*/  I2FP.F32.U32 R9, R5 ;  /* 0x0000000500097245 */ /* 0x000fc80000201000 */
[-C--:B0-----:R-:W-:Y:S01]  /*64b0*/  SHF.R.U64 R12, R8, R24.reuse, R7 ;  /* 0x00000018080c7219 */ /* 0x081fe20000001207 */
[----:B--2---:R-:W-:Y:S01]  /*64c0*/  IMAD.MOV R8, RZ, RZ, -R13 ;  /* 0x000000ffff087224 */ /* 0x004fe200078e0a0d */
[----:B------:R-:W0:Y:S01]  /*64d0*/  LDC R11, c[0x0][0x658] ;  /* 0x00019600ff0b7b82 */ /* 0x000e220000000800 */
[----:B-1----:R-:W-:Y:S01]  /*64e0*/  ISETP.NE.U32.AND P0, PT, R26, RZ, PT ;  /* 0x000000ff1a00720c */ /* 0x002fe20003f05070 */
[----:B------:R-:W-:Y:S01]  /*64f0*/  FMUL R9, R9, UR4 ;  /* 0x0000000409097c20 */ /* 0x000fe20008400000 */
[----:B------:R-:W-:Y:S02]  /*6500*/  SHF.R.U32.HI R7, RZ, R24, R7 ;  /* 0x00000018ff077219 */ /* 0x000fe40000011607 */
[----:B------:R-:W-:-:S03]  /*6510*/  ISETP.NE.AND.EX P0, PT, R27, RZ, PT, P0 ;  /* 0x000000ff1b00720c */ /* 0x000fc60003f05300 */
[----:B------:R-:W1:Y:S01]  /*6520*/  LDC R22, c[0x0][0x148] ;  /* 0x00005200ff167b82 */ /* 0x000e620000000800 */
[----:B---3--:R-:W-:Y:S02]  /*6530*/  IMAD R23, R15, R8, R6 ;  /* 0x000000080f177224 */ /* 0x008fe400078e0206 */
[----:B------:R-:W-:-:S05]  /*6540*/  IMAD.MOV.U32 R8, RZ, RZ, 0x1 ;  /* 0x00000001ff087424 */ /* 0x000fca00078e00ff */
[----:B------:R-:W2:Y:S01]  /*6550*/  LDC R21, c[0x0][0x600] ;  /* 0x00018000ff157b82 */ /* 0x000ea20000000800 */
[-CC-:B----4-:R-:W-:Y:S02]  /*6560*/  SHF.R.U64 R15, R12, R20.reuse, R7.reuse ;  /* 0x000000140c0f7219 */ /* 0x190fe40000001207 */
[----:B------:R-:W-:Y:S02]  /*6570*/  SHF.R.U32.HI R6, RZ, R20, R7 ;  /* 0x00000014ff067219 */ /* 0x000fe40000011607 */
[----:B------:R3:W4:Y:S03]  /*6580*/  F2I.U32.TRUNC.NTZ R20, R9 ;  /* 0x0000000900147305 */ /* 0x000726000020f000 */
[----:B------:R-:W1:Y:S01]  /*6590*/  LDC R25, c[0x0][0x648] ;  /* 0x00019200ff197b82 */ /* 0x000e620000000800 */
[-C--:B0-----:R-:W-:Y:S02]  /*65a0*/  SHF.R.U64 R19, R15, R11.reuse, R6 ;  /* 0x0000000b0f137219 */ /* 0x081fe40000001206 */
[----:B------:R-:W-:-:S02]  /*65b0*/  SHF.L.U32 R10, R10, R11, RZ ;  /* 0x0000000b0a0a7219 */ /* 0x000fc400000006ff */
[-C--:B------:R-:W-:Y:S01]  /*65c0*/  SHF.R.U32.HI R7, RZ, R11.reuse, R6 ;  /* 0x0000000bff077219 */ /* 0x080fe20000011606 */
[----:B------:R-:W-:Y:S01]  /*65d0*/  IMAD.MOV.U32 R6, RZ, RZ, R19 ;  /* 0x000000ffff067224 */ /* 0x000fe200078e0013 */
[----:B------:R-:W-:Y:S01]  /*65e0*/  SHF.L.U32 R24, R8, R11, RZ ;  /* 0x0000000b08187219 */ /* 0x000fe200000006ff */
[----:B------:R-:W0:Y:S01]  /*65f0*/  LDC R28, c[0x0][0x638] ;  /* 0x00018e00ff1c7b82 */ /* 0x000e220000000800 */
[----:B------:R-:W-:-:S07]  /*6600*/  LOP3.LUT R30, RZ, R10, RZ, 0x33, !PT ;  /* 0x0000000aff1e7212 */ /* 0x000fce00078e33ff */
[----:B------:R-:W0:Y:S01]  /*6610*/  LDC R29, c[0x0][0x610] ;  /* 0x00018400ff1d7b82 */ /* 0x000e220000000800 */
[----:B---34-:R-:W-:Y:S05]  /*6620*/  @!P0 BRA `(.L_x_165) ;  /* 0x0000000000288947 */ /* 0x018fea0003800000 */
[----:B------:R-:W3:Y:S02]  /*6630*/  LDC R6, c[0x0][0x64c] ;  /* 0x00019300ff067b82 */ /* 0x000ee40000000800 */
[----:B---3--:R-:W-:-:S05]  /*6640*/  IADD3 R11, P0, R19, R6, RZ ;  /* 0x00000006130b7210 */ /* 0x008fca0007f1e0ff */
        /* <DEDUP_REMOVED lines=8> */
.L_x_165:
[----:B------:R-:W-:Y:S01]  /*66d0*/  ISETP.NE.AND P0, PT, R2, 0x1, PT ;  /* 0x000000010200780c */ /* 0x000fe20003f05270 */
[----:B--2---:R-:W-:Y:S01]  /*66e0*/  VIADD R9, R21, 0xffffffff ;  /* 0xffffffff15097836 */ /* 0x004fe20000000000 */
[----:B-1----:R-:W-:Y:S01]  /*66f0*/  SHF.R.U64 R7, R6, R25, R7 ;  /* 0x0000001906077219 */ /* 0x002fe20000001207 */
[----:B------:R-:W-:Y:S01]  /*6700*/  IMAD.MOV R20, RZ, RZ, -R20 ;  /* 0x000000ffff147224 */ /* 0x000fe200078e0a14 */
[----:B------:R-:W-:Y:S02]  /*6710*/  LOP3.LUT R6, R15, R30, RZ, 0xc0, !PT ;  /* 0x0000001e0f067212 */ /* 0x000fe400078ec0ff */
[----:B------:R-:W-:Y:S01]  /*6720*/  LOP3.LUT R12, R12, R9, RZ, 0xc0, !PT ;  /* 0x000000090c0c7212 */ /* 0x000fe200078ec0ff */
[----:B------:R-:W-:Y:S02]  /*6730*/  IMAD.MOV R8, RZ, RZ, -R7 ;  /* 0x000000ffff087224 */ /* 0x000fe400078e0a07 */
[----:B------:R-:W-:Y:S02]  /*6740*/  IMAD R6, R24, R7, R6 ;  /* 0x0000000718067224 */ /* 0x000fe400078e0206 */
[----:B------:R-:W-:-:S02]  /*6750*/  IMAD.MOV.U32 R9, RZ, RZ, 0x1 ;  /* 0x00000001ff097424 */ /* 0x000fc400078e00ff */
[----:B------:R-:W-:Y:S02]  /*6760*/  @P0 IMAD R23, R22, R20, R5 ;  /* 0x0000001416170224 */ /* 0x000fe400078e0205 */
[----:B0-----:R-:W-:Y:S02]  /*6770*/  IMAD R5, R8, R28, R19 ;  /* 0x0000001c08057224 */ /* 0x001fe400078e0213 */
[----:B------:R-:W-:Y:S02]  /*6780*/  IMAD R19, R6, R29, R23 ;  /* 0x0000001d06137224 */ /* 0x000fe400078e0217 */
[----:B------:R-:W-:Y:S02]  /*6790*/  IMAD R6, R5, R21, R12 ;  /* 0x0000001505067224 */ /* 0x000fe400078e020c */
[----:B------:R-:W-:-:S03]  /*67a0*/  IMAD.MOV.U32 R8, RZ, RZ, R14 ;  /* 0x000000ffff087224 */ /* 0x000fc600078e000e */
[----:B------:R-:W-:Y:S02]  /*67b0*/  SEL R20, R6, R19, !P0 ;  /* 0x0000001306147207 */ /* 0x000fe40004000000 */
[----:B------:R-:W-:-:S07]  /*67c0*/  SEL R19, R19, R6, !P0 ;  /* 0x0000000613137207 */ /* 0x000fce0004000000 */
.L_x_163:
[----:B------:R-:W-:-:S08]  /*67d0*/  NOP ;  /* 0x0000000000007918 */ /* 0x000fd00000000000 */
[----:B------:R-:W0:-:S00]  /*67e0*/  USETMAXREG.DEALLOC.CTAPOOL 0x28 ;  /* 0x00000028000079c8 */ /* 0x000e0000080e0500 */
[----:B0-----:R-:W-:-:S13]  /*67f0*/  ISETP.NE.AND P0, PT, R0, RZ, PT ;  /* 0x000000ff0000720c */ /* 0x001fda0003f05270 */
[----:B------:R-:W-:Y:S05]  /*6800*/  @P0 EXIT ;  /* 0x000000000000094d */ /* 0x000fea0003800000 */
[----:B------:R-:W-:Y:S01]  /*6810*/  LOP3.LUT P0, RZ, R9, 0xff, RZ, 0xc0, !PT ;  /* 0x000000ff09ff7812 */ /* 0x000fe2000780c0ff */
[----:B------:R-:W-:Y:S02]  /*6820*/  IMAD.MOV.U32 R0, RZ, RZ, 0x1 ;  /* 0x00000001ff007424 */ /* 0x000fe400078e00ff */
[----:B------:R-:W-:-:S10]  /*6830*/  IMAD.MOV.U32 R12, RZ, RZ, RZ ;  /* 0x000000ffff0c7224 */ /* 0x000fd400078e00ff */
[----:B------:R-:W-:Y:S05]  /*6840*/  @!P0 BRA `(.L_x_166) ;  /* 0x0000000c00448947 */ /* 0x000fea0003800000 */
[----:B------:R-:W0:Y:S01]  /*6850*/  LDC R0, c[0x0][0x28c] ;  /* 0x0000a300ff007b82 */ /* 0x000e220000000800 */
[----:B------:R-:W-:Y:S01]  /*6860*/  LOP3.LUT P0, RZ, R3, 0x1f, RZ, 0xc0, !PT ;  /* 0x0000001f03ff7812 */ /* 0x000fe2000780c0ff */
[----:B------:R-:W-:Y:S01]  /*6870*/  ULDC UR5, c[0x0][0x658] ;  /* 0x0001960000057ab9 */ /* 0x000fe20000000800 */
[----:B------:R-:W-:Y:S01]  /*6880*/  UMOV UR6, 0xffffffff ;  /* 0xffffffff00067882 */ /* 0x000fe20000000000 */
[----:B------:R-:W-:Y:S01]  /*6890*/  BSSY B0, `(.L_x_166) ;  /* 0x00000cc000007945 */ /* 0x000fe20003800000 */
[----:B------:R-:W-:Y:S01]  /*68a0*/  USHF.L.U32 UR6, UR6, UR5, URZ ;  /* 0x0000000506067299 */ /* 0x000fe2000800063f */
[C---:B------:R-:W-:Y:S01]  /*68b0*/  ISETP.NE.AND P2, PT, R4.reuse, RZ, PT ;  /* 0x000000ff0400720c */ /* 0x040fe20003f45270 */
[----:B------:R-:W-:Y:S01]  /*68c0*/  IMAD.MOV.U32 R13, RZ, RZ, 0x1 ;  /* 0x00000001ff0d7424 */ /* 0x000fe200078e00ff */
[----:B------:R-:W-:Y:S01]  /*68d0*/  ISETP.NE.OR P0, PT, R4, RZ, !P0 ;  /* 0x000000ff0400720c */ /* 0x000fe20004705670 */
[----:B------:R-:W-:Y:S01]  /*68e0*/  IMAD.MOV.U32 R12, RZ, RZ, RZ ;  /* 0x000000ffff0c7224 */ /* 0x000fe200078e00ff */
[----:B------:R-:W-:Y:S01]  /*68f0*/  LOP3.LUT R11, R18, 0x2, RZ, 0xfc, !PT ;  /* 0x00000002120b7812 */ /* 0x000fe200078efcff */
[----:B------:R-:W-:Y:S01]  /*6900*/  ULDC UR4, c[0x0][0x600] ;  /* 0x0001800000047ab9 */ /* 0x000fe20000000800 */
[----:B------:R-:W-:Y:S01]  /*6910*/  UMOV UR7, 0x1 ;  /* 0x0000000100077882 */ /* 0x000fe20000000000 */
[----:B------:R-:W-:-:S02]  /*6920*/  UIADD3 UR4, UR4, -0x1, URZ ;  /* 0xffffffff04047890 */ /* 0x000fc4000fffe03f */
[----:B------:R-:W-:Y:S02]  /*6930*/  USHF.L.U32 UR5, UR7, UR5, URZ ;  /* 0x0000000507057299 */ /* 0x000fe4000800063f */
[----:B------:R-:W-:Y:S01]  /*6940*/  ULOP3.LUT UR13, URZ, UR6, URZ, 0x33, !UPT ;  /* 0x000000063f0d7292 */ /* 0x000fe2000f8e333f */
[----:B------:R-:W-:Y:S01]  /*6950*/  ULDC.64 UR22, c[0x0][0x198] ;  /* 0x0000660000167ab9 */ /* 0x000fe20000000a00 */
[----:B0-----:R-:W-:-:S05]  /*6960*/  VIADD R0, R0, 0xff ;  /* 0x000000ff00007836 */ /* 0x001fca0000000000 */
[----:B------:R-:W-:-:S04]  /*6970*/  SHF.R.S32.HI R3, RZ, 0x1f, R0 ;  /* 0x0000001fff037819 */ /* 0x000fc80000011400 */
[----:B------:R-:W-:Y:S01]  /*6980*/  LEA.HI R3, R3, R0, RZ, 0x8 ;  /* 0x0000000003037211 */ /* 0x000fe200078f40ff */
[----:B------:R-:W-:-:S03]  /*6990*/  IMAD.MOV.U32 R0, RZ, RZ, 0x1 ;  /* 0x00000001ff007424 */ /* 0x000fc600078e00ff */
[----:B------:R-:W-:-:S05]  /*69a0*/  SHF.R.S32.HI R3, RZ, 0x8, R3 ;  /* 0x00000008ff037819 */ /* 0x000fca0000011403 */
[----:B------:R-:W-:-:S07]  /*69b0*/  VIADD R10, R3, 0x1 ;  /* 0x00000001030a7836 */ /* 0x000fce0000000000 */
.L_x_178:
[----:B------:R-:W-:-:S03]  /*69c0*/  UMOV UR6, 0xffffffff ;  /* 0xffffffff00067882 */ /* 0x000fc60000000000 */
[----:B------:R-:W-:Y:S05]  /*69d0*/  BRA.DIV UR6, `(.L_x_167) ;  /* 0x0000000e06a47947 */ /* 0x000fea000b800000 */
[----:B------:R-:W-:-:S13]  /*69e0*/  ELECT P6, URZ, PT ;  /* 0x00000000003f782f */ /* 0x000fda00038c0000 */
.L_x_188:
[----:B------:R-:W0:Y:S01]  /*69f0*/  LDC R4, c[0x0][0x28c] ;  /* 0x0000a300ff047b82 */ /* 0x000e220000000800 */
[----:B------:R-:W-:Y:S01]  /*6a00*/  BSSY B1, `(.L_x_168) ;  /* 0x0000043000017945 */ /* 0x000fe20003800000 */
[----:B0-----:R-:W-:-:S13]  /*6a10*/  ISETP.LT.OR P6, PT, R4, 0x1, !P6 ;  /* 0x000000010400780c */ /* 0x001fda00077c1670 */
[----:B------:R-:W-:Y:S05]  /*6a20*/  @P6 BRA `(.L_x_169) ;  /* 0x0000000400006947 */ /* 0x000fea0003800000 */
[----:B------:R-:W-:Y:S02]  /*6a30*/  IMAD R19, R19, 0xc0, RZ ;  /* 0x000000c013137824 */ /* 0x000fe400078e02ff */
[----:B------:R-:W-:Y:S02]  /*6a40*/  IMAD.SHL.U32 R20, R20, 0x40, RZ ;  /* 0x0000004014147824 */ /* 0x000fe400078e00ff */
[----:B------:R-:W-:Y:S02]  /*6a50*/  IMAD.MOV.U32 R21, RZ, RZ, RZ ;  /* 0x000000ffff157224 */ /* 0x000fe400078e00ff */
[----:B------:R-:W-:Y:S02]  /*6a60*/  IMAD.MOV.U32 R4, RZ, RZ, R10 ;  /* 0x000000ffff047224 */ /* 0x000fe400078e000a */
[----:B------:R-:W-:Y:S02]  /*6a70*/  IMAD.MOV.U32 R5, RZ, RZ, R0 ;  /* 0x000000ffff057224 */ /* 0x000fe400078e0000 */
[----:B------:R-:W-:-:S07]  /*6a80*/  IMAD.MOV.U32 R6, RZ, RZ, R12 ;  /* 0x000000ffff067224 */ /* 0x000fce00078e000c */
.L_x_173:
[----:B------:R-:W0:Y:S01]  /*6a90*/  S2R R14, SR_CgaCtaId ;  /* 0x00000000000e7919 */ /* 0x000e220000008800 */
[----:B------:R-:W-:Y:S01]  /*6aa0*/  MOV R7, 0x400 ;  /* 0x0000040000077802 */ /* 0x000fe20000000f00 */
[----:B------:R-:W1:Y:S03]  /*6ab0*/  @!P2 LDC R9, c[0x0][0x500] ;  /* 0x00014000ff09ab82 */ /* 0x000e660000000800 */
[----:B0-----:R-:W-:Y:S02]  /*6ac0*/  LEA R15, R14, R7, 0x18 ;  /* 0x000000070e0f7211 */ /* 0x001fe400078ec0ff */
[----:B------:R-:W-:-:S03]  /*6ad0*/  SHF.L.U32 R7, R5, 0x1f, RZ ;  /* 0x0000001f05077819 */ /* 0x000fc600000006ff */
[----:B------:R-:W-:-:S04]  /*6ae0*/  IMAD R14, R6, 0x8, R15 ;  /* 0x00000008060e7824 */ /* 0x000fc800078e020f */
[----:B------:R-:W0:Y:S02]  /*6af0*/  SYNCS.PHASECHK.TRANS64.TRYWAIT P1, [R14+URZ+0x18], R7 ;  /* 0x000018070e0075a7 */ /* 0x000e24000802017f */
[----:B01----:R-:W-:Y:S05]  /*6b00*/  @!P1 BRA `(.L_x_170) ;  /* 0x0000000c00789947 */ /* 0x003fea0003800000 */
.L_x_189:
[----:B0-----:R-:W-:Y:S01]  /*6b10*/  PRMT R7, R11, 0x9910, RZ ;  /* 0x000099100b077816 */ /* 0x001fe200000000ff */
[----:B------:R0:W-:Y:S03]  /*6b20*/  @!P2 SYNCS.ARRIVE.TRANS64 RZ, [R14+URZ], R9 ;  /* 0x000000090effa9a7 */ /* 0x0001e6000800003f */
[----:B------:R-:W-:-:S13]  /*6b30*/  ISETP.NE.AND P1, PT, R7, 0x2, PT ;  /* 0x000000020700780c */ /* 0x000fda0003f25270 */
[----:B0-----:R-:W-:Y:S05]  /*6b40*/  @P1 BRA `(.L_x_171) ;  /* 0x0000000000041947 */ /* 0x001fea0003800000 */
[----:B------:R-:W-:Y:S01]  /*6b50*/  BPT.TRAP 0x1 ;  /* 0x000000040000795c */ /* 0x000fe20000300000 */
.L_x_171:
[----:B------:R-:W-:Y:S05]  /*6b60*/  @P0 BRA `(.L_x_172) ;  /* 0x0000000000040947 */ /* 0x000fea0003800000 */
[----:B------:R-:W-:Y:S01]  /*6b70*/  BPT.TRAP 0x1 ;  /* 0x000000040000795c */ /* 0x000fe20000300000 */
.L_x_172:
[C-C-:B------:R-:W-:Y:S01]  /*6b80*/  IMAD R7, R6.reuse, 0xc000, R15.reuse ;  /* 0x0000c00006077824 */ /* 0x140fe200078e020f */
[----:B------:R-:W-:Y:S01]  /*6b90*/  R2UR UR34, R21 ;  /* 0x00000000152272ca */ /* 0x000fe200000e0000 */
[----:B------:R-:W-:Y:S01]  /*6ba0*/  IMAD R15, R6, 0x4000, R15 ;  /* 0x00004000060f7824 */ /* 0x000fe200078e020f */
[----:B------:R-:W-:Y:S01]  /*6bb0*/  R2UR UR33, R14 ;  /* 0x000000000e2172ca */ /* 0x000fe200000e0000 */
[----:B------:R-:W-:Y:S01]  /*6bc0*/  VIADD R4, R4, 0xffffffff ;  /* 0xffffffff04047836 */ /* 0x000fe20000000000 */
[----:B------:R-:W-:Y:S01]  /*6bd0*/  R2UR UR24, R7 ;  /* 0x00000000071872ca */ /* 0x000fe200000e0000 */
[----:B------:R-:W-:Y:S01]  /*6be0*/  UIADD3 UR6, UP0, UR22, 0xf0, URZ ;  /* 0x000000f016067890 */ /* 0x000fe2000ff1e03f */
[----:B------:R-:W-:Y:S01]  /*6bf0*/  R2UR UR8, R15 ;  /* 0x000000000f0872ca */ /* 0x000fe200000e0000 */
[----:B------:R-:W-:Y:S01]  /*6c00*/  UIADD3 UR30, UP1, UR22, 0x1f0, URZ ;  /* 0x000001f0161e7890 */ /* 0x000fe2000ff3e03f */
[----:B------:R-:W-:Y:S01]  /*6c10*/  R2UR UR36, R8 ;  /* 0x00000000082472ca */ /* 0x000fe200000e0000 */
[----:B------:R-:W-:Y:S01]  /*6c20*/  UIADD3.X UR7, URZ, UR23, URZ, UP0, !UPT ;  /* 0x000000173f077290 */ /* 0x000fe200087fe43f */
[----:B------:R-:W-:Y:S01]  /*6c30*/  R2UR UR35, R19 ;  /* 0x00000000132372ca */ /* 0x000fe200000e0000 */
[----:B------:R-:W-:Y:S01]  /*6c40*/  UIADD3.X UR31, URZ, UR23, URZ, UP1, !UPT ;  /* 0x000000173f1f7290 */ /* 0x000fe20008ffe43f */
[----:B------:R-:W-:Y:S01]  /*6c50*/  R2UR UR19, R20 ;  /* 0x00000000141372ca */ /* 0x000fe200000e0000 */
[----:B------:R-:W-:Y:S01]  /*6c60*/  UIADD3 UR26, UR34, 0x80, URZ ;  /* 0x00000080221a7890 */ /* 0x000fe2000fffe03f */
[----:B------:R-:W-:Y:S01]  /*6c70*/  ISETP.GT.AND P3, PT, R4, 0x1, PT ;  /* 0x000000010400780c */ /* 0x000fe20003f64270 */
[----:B------:R-:W-:Y:S01]  /*6c80*/  VIADD R6, R6, 0x1 ;  /* 0x0000000106067836 */ /* 0x000fe20000000000 */
[----:B------:R-:W-:Y:S01]  /*6c90*/  UMOV UR14, 0x0 ;  /* 0x00000000000e7882 */ /* 0x000fe20000000000 */
[----:B------:R-:W-:Y:S01]  /*6ca0*/  UIADD3 UR32, UR24, 0x100, URZ ;  /* 0x0000010018207890 */ /* 0x000fe2000fffe03f */
[----:B------:R-:W-:Y:S01]  /*6cb0*/  VIADD R21, R21, 0x100 ;  /* 0x0000010015157836 */ /* 0x000fe20000000000 */
[----:B------:R-:W-:Y:S01]  /*6cc0*/  UIADD3 UR24, UR24, 0x6100, URZ ;  /* 0x0000610018187890 */ /* 0x000fe2000fffe03f */
[----:B------:R-:W-:Y:S01]  /*6cd0*/  ISETP.NE.AND P1, PT, R6, 0x3, PT ;  /* 0x000000030600780c */ /* 0x000fe20003f25270 */
[----:B------:R-:W-:-:S02]  /*6ce0*/  UIADD3 UR16, UR8, 0x24100, URZ ;  /* 0x0002410008107890 */ /* 0x000fc4000fffe03f */
[----:B------:R-:W-:Y:S01]  /*6cf0*/  UIADD3 UR8, UR8, 0x26100, URZ ;  /* 0x0002610008087890 */ /* 0x000fe2000fffe03f */
[----:B------:R-:W-:Y:S01]  /*6d00*/  SEL R14, RZ, 0x1, P1 ;  /* 0x00000001ff0e7807 */ /* 0x000fe20000800000 */
[----:B------:R-:W-:Y:S01]  /*6d10*/  UMOV UR15, 0x10000000 ;  /* 0x10000000000f7882 */ /* 0x000fe20000000000 */
[----:B------:R-:W-:Y:S01]  /*6d20*/  UMOV UR25, UR33 ;  /* 0x0000002100197c82 */ /* 0x000fe20008000000 */
[----:B------:R-:W-:Y:S01]  /*6d30*/  UMOV UR28, UR36 ;  /* 0x00000024001c7c82 */ /* 0x000fe20008000000 */
[----:B------:R-:W-:Y:S01]  /*6d40*/  UMOV UR27, UR35 ;  /* 0x00000023001b7c82 */ /* 0x000fe20008000000 */
[----:B------:R-:W-:Y:S01]  /*6d50*/  UMOV UR17, UR33 ;  /* 0x0000002100117c82 */ /* 0x000fe20008000000 */
[----:B------:R-:W-:Y:S01]  /*6d60*/  UMOV UR18, UR34 ;  /* 0x0000002200127c82 */ /* 0x000fe20008000000 */
[----:B------:R-:W-:Y:S01]  /*6d70*/  UMOV UR20, UR36 ;  /* 0x0000002400147c82 */ /* 0x000fe20008000000 */
[----:B------:R0:W-:Y:S01]  /*6d80*/  UTMALDG.3D [UR32], [UR6], desc[UR14] ;  /* 0x00000e20060075b4 */ /* 0x0001e20008011000 */
[----:B------:R-:W-:Y:S01]  /*6d90*/  UMOV UR9, UR33 ;  /* 0x0000002100097c82 */ /* 0x000fe20008000000 */
[----:B------:R-:W-:Y:S01]  /*6da0*/  UMOV UR11, UR19 ;  /* 0x00000013000b7c82 */ /* 0x000fe20008000000 */
[----:B------:R-:W-:Y:S01]  /*6db0*/  UMOV UR12, UR36 ;  /* 0x00000024000c7c82 */ /* 0x000fe20008000000 */
[----:B------:R-:W-:Y:S01]  /*6dc0*/  UMOV UR10, UR26 ;  /* 0x0000001a000a7c82 */ /* 0x000fe20008000000 */
[----:B------:R-:W-:-:S02]  /*6dd0*/  LOP3.LUT R5, R5, R14, RZ, 0x3c, !PT ;  /* 0x0000000e05057212 */ /* 0x000fc400078e3cff */
[----:B------:R-:W-:Y:S01]  /*6de0*/  SEL R6, R6, RZ, P1 ;  /* 0x000000ff06067207 */ /* 0x000fe20000800000 */
[----:B------:R0:W-:Y:S01]  /*6df0*/  UTMALDG.3D [UR24], [UR6], desc[UR14] ;  /* 0x00000e18060075b4 */ /* 0x0001e20008011000 */
[----:B------:R0:W-:Y:S01]  /*6e00*/  UTMALDG.3D [UR16], [UR30], desc[UR14] ;  /* 0x00000e101e0075b4 */ /* 0x0001e20008011000 */
[----:B------:R0:W-:Y:S02]  /*6e10*/  UTMALDG.3D [UR8], [UR30], desc[UR14] ;  /* 0x00000e081e0075b4 */ /* 0x0001e40008011000 */
[----:B0-----:R-:W-:Y:S05]  /*6e20*/  @P3 BRA `(.L_x_173) ;  /* 0xfffffffc00183947 */ /* 0x001fea000383ffff */
.L_x_169:
[----:B------:R-:W-:Y:S05]  /*6e30*/  BSYNC B1 ;  /* 0x0000000000017941 */ /* 0x000fea0003800000 */
.L_x_168:
[----:B------:R-:W-:Y:S01]  /*6e40*/  LOP3.LUT P3, RZ, R13, 0xff, RZ, 0xc0, !PT ;  /* 0x000000ff0dff7812 */ /* 0x000fe2000786c0ff */
[----:B------:R-:W-:Y:S01]  /*6e50*/  IMAD.IADD R12, R3, 0x1, R12 ;  /* 0x00000001030c7824 */ /* 0x000fe200078e020c */
[----:B------:R-:W-:Y:S01]  /*6e60*/  IADD3 R16, P4, R16, UR38, RZ ;  /* 0x0000002610107c10 */ /* 0x000fe2000ff9e0ff */
[----:B------:R-:W-:Y:S01]  /*6e70*/  ULDC.64 UR6, c[0x0][0x650] ;  /* 0x0001940000067ab9 */ /* 0x000fe20000000a00 */
[----:B------:R-:W-:Y:S01]  /*6e80*/  BSSY B1, `(.L_x_174) ;  /* 0x000006a000017945 */ /* 0x000fe20003800000 */
[----:B------:R-:W-:Y:S01]  /*6e90*/  IMAD.MOV.U32 R19, RZ, RZ, -0x1 ;  /* 0xffffffffff137424 */ /* 0x000fe200078e00ff */
[----:B------:R-:W-:Y:S01]  /*6ea0*/  ISETP.GT.U32.AND P1, PT, R12, 0x2, PT ;  /* 0x000000020c00780c */ /* 0x000fe20003f24070 */
[----:B------:R-:W-:Y:S01]  /*6eb0*/  IMAD.MOV.U32 R20, RZ, RZ, -0x1 ;  /* 0xffffffffff147424 */ /* 0x000fe200078e00ff */
[----:B------:R-:W-:Y:S01]  /*6ec0*/  IADD3.X R17, R17, UR41, RZ, P4, !PT ;  /* 0x0000002911117c10 */ /* 0x000fe2000a7fe4ff */
[----:B------:R-:W-:Y:S01]  /*6ed0*/  IMAD.MOV.U32 R8, RZ, RZ, -0x1 ;  /* 0xffffffffff087424 */ /* 0x000fe200078e00ff */
[----:B------:R-:W-:-:S02]  /*6ee0*/  ISETP.LT.U32.AND P1, PT, R3, 0x3, P1 ;  /* 0x000000030300780c */ /* 0x000fc40000f21070 */
[----:B------:R-:W-:Y:S01]  /*6ef0*/  PRMT R13, RZ, 0x7610, R13 ;  /* 0x00007610ff0d7816 */ /* 0x000fe2000000000d */
[----:B------:R-:W0:Y:S01]  /*6f00*/  @P3 S2R R5, SR_CgaCtaId ;  /* 0x0000000000053919 */ /* 0x000e220000008800 */
[----:B------:R-:W-:-:S04]  /*6f10*/  @P3 MOV R4, 0x400 ;  /* 0x0000040000043802 */ /* 0x000fc80000000f00 */
[----:B0-----:R-:W-:Y:S01]  /*6f20*/  @P3 LEA R6, R5, R4, 0x18 ;  /* 0x0000000405063211 */ /* 0x001fe200078ec0ff */
[----:B------:R-:W-:-:S03]  /*6f30*/  IMAD.WIDE.U32 R4, R12, -0x55555555, RZ ;  /* 0xaaaaaaab0c047825 */ /* 0x000fc600078e00ff */
[----:B------:R0:W-:Y:S01]  /*6f40*/  @P3 SYNCS.ARRIVE.TRANS64.A1T0 RZ, [R6+URZ+0x48], RZ ;  /* 0x000048ff06ff39a7 */ /* 0x0001e2000810003f */
[----:B------:R-:W-:Y:S02]  /*6f50*/  ISETP.GE.U32.AND P3, PT, R3, 0x3, PT ;  /* 0x000000030300780c */ /* 0x000fe40003f66070 */
[----:B------:R-:W-:Y:S02]  /*6f60*/  SHF.R.U32.HI R7, RZ, 0x1, R5 ;  /* 0x00000001ff077819 */ /* 0x000fe40000011605 */
[----:B------:R-:W-:Y:S02]  /*6f70*/  SEL R5, RZ, 0x1, !P1 ;  /* 0x00000001ff057807 */ /* 0x000fe40004800000 */
[----:B------:R-:W-:Y:S01]  /*6f80*/  ISETP.GE.U32.AND P1, PT, R16, UR6, PT ;  /* 0x0000000610007c0c */ /* 0x000fe2000bf26070 */
[----:B------:R-:W-:Y:S01]  /*6f90*/  IMAD R12, R7, -0x3, R12 ;  /* 0xfffffffd070c7824 */ /* 0x000fe200078e020c */
[----:B------:R-:W-:Y:S02]  /*6fa0*/  LOP3.LUT R0, R0, R5, RZ, 0x3c, !PT ;  /* 0x0000000500007212 */ /* 0x000fe400078e3cff */
[----:B------:R-:W-:-:S02]  /*6fb0*/  ISETP.GE.U32.AND.EX P1, PT, R17, UR7, PT, P1 ;  /* 0x0000000711007c0c */ /* 0x000fc4000bf26110 */
[----:B------:R-:W-:Y:S02]  /*6fc0*/  PRMT R4, RZ, 0x7610, R4 ;  /* 0x00007610ff047816 */ /* 0x000fe40000000004 */
[----:B------:R-:W-:-:S09]  /*6fd0*/  @P3 LOP3.LUT R0, R0, 0x1, R7, 0x78, !PT ;  /* 0x0000000100003812 */ /* 0x000fd200078e7807 */
[----:B0-----:R-:W-:Y:S05]  /*6fe0*/  @P1 BRA `(.L_x_175) ;  /* 0x00000004004c1947 */ /* 0x001fea0003800000 */
[----:B------:R-:W-:Y:S01]  /*6ff0*/  ULDC.64 UR6, c[0x0][0x628] ;  /* 0x00018a0000067ab9 */ /* 0x000fe20000000a00 */
[----:B------:R-:W0:Y:S01]  /*7000*/  S2R R15, SR_CTAID.X ;  /* 0x00000000000f7919 */ /* 0x000e220000002500 */
[----:B------:R-:W-:Y:S01]  /*7010*/  ISETP.NE.U32.AND P1, PT, RZ, UR6, PT ;  /* 0x00000006ff007c0c */ /* 0x000fe2000bf25070 */
[----:B------:R-:W-:Y:S01]  /*7020*/  ULDC UR9, c[0x0][0x630] ;  /* 0x00018c0000097ab9 */ /* 0x000fe20000000800 */
[----:B------:R-:W-:Y:S01]  /*7030*/  IMAD.MOV.U32 R4, RZ, RZ, R16 ;  /* 0x000000ffff047224 */ /* 0x000fe200078e0010 */
[----:B------:R-:W1:Y:S01]  /*7040*/  S2R R14, SR_CTAID.Y ;  /* 0x00000000000e7919 */ /* 0x000e620000002600 */
[----:B------:R-:W-:Y:S01]  /*7050*/  ISETP.NE.AND.EX P1, PT, RZ, UR7, PT, P1 ;  /* 0x00000007ff007c0c */ /* 0x000fe2000bf25310 */
[----:B------:R-:W-:-:S12]  /*7060*/  IMAD.MOV.U32 R5, RZ, RZ, R17 ;  /* 0x000000ffff057224 */ /* 0x000fd800078e0011 */
[----:B------:R-:W-:Y:S05]  /*7070*/  @!P1 BRA `(.L_x_176) ;  /* 0x0000000000289947 */ /* 0x000fea0003800000 */
[----:B------:R-:W-:Y:S02]  /*7080*/  ULDC UR8, c[0x0][0x634] ;  /* 0x00018d0000087ab9 */ /* 0x000fe40000000800 */
[----:B------:R-:W-:-:S05]  /*7090*/  IADD3 R9, P1, R16, UR8, RZ ;  /* 0x0000000810097c10 */ /* 0x000fca000ff3e0ff */
[----:B------:R-:W-:-:S04]  /*70a0*/  IMAD.X R19, RZ, RZ, R17, P1 ;  /* 0x000000ffff137224 */ /* 0x000fc800008e0611 */
[----:B------:R-:W-:-:S04]  /*70b0*/  IMAD.WIDE.U32 R6, R19, UR6, RZ ;  /* 0x0000000613067c25 */ /* 0x000fc8000f8e00ff */
[----:B------:R-:W-:-:S04]  /*70c0*/  IMAD.WIDE.U32 R6, P1, R9, UR7, R6 ;  /* 0x0000000709067c25 */ /* 0x000fc8000f820006 */
[----:B------:R-:W-:-:S04]  /*70d0*/  IMAD.WIDE.U32 R8, R9, UR6, RZ ;  /* 0x0000000609087c25 */ /* 0x000fc8000f8e00ff */
[----:B------:R-:W-:Y:S01]  /*70e0*/  IMAD.X R5, RZ, RZ, RZ, P1 ;  /* 0x000000ffff057224 */ /* 0x000fe200008e06ff */
[----:B------:R-:W-:Y:S01]  /*70f0*/  IADD3 RZ, P1, R9, R6, RZ ;  /* 0x0000000609ff7210 */ /* 0x000fe20007f3e0ff */
[----:B------:R-:W-:-:S04]  /*7100*/  IMAD.MOV.U32 R4, RZ, RZ, R7 ;  /* 0x000000ffff047224 */ /* 0x000fc800078e0007 */
[----:B------:R-:W-:-:S08]  /*7110*/  IMAD.WIDE.U32.X R4, R19, UR7, R4, P1 ;  /* 0x0000000713047c25 */ /* 0x000fd000088e0404 */
.L_x_176:
[--C-:B------:R-:W-:Y:S01]  /*7120*/  SHF.R.U64 R8, R4, UR9, R5.reuse ;  /* 0x0000000904087c19 */ /* 0x100fe20008001205 */
[----:B------:R-:W-:Y:S01]  /*7130*/  ULDC.64 UR6, c[0x0][0x620] ;  /* 0x0001880000067ab9 */ /* 0x000fe20000000a00 */
[----:B------:R-:W-:Y:S01]  /*7140*/  SHF.R.U32.HI R4, RZ, UR9, R5 ;  /* 0x00000009ff047c19 */ /* 0x000fe20008011605 */
[----:B------:R-:W2:Y:S01]  /*7150*/  LDC R24, c[0x0][0x144] ;  /* 0x00005100ff187b82 */ /* 0x000ea20000000800 */
[----:B------:R-:W-:Y:S01]  /*7160*/  IADD3 R7, P1, RZ, -R8, RZ ;  /* 0x80000008ff077210 */ /* 0x000fe20007f3e0ff */
[----:B------:R-:W-:Y:S01]  /*7170*/  ULDC.64 UR10, c[0x0][0x640] ;  /* 0x00019000000a7ab9 */ /* 0x000fe20000000a00 */
[----:B0-----:R-:W-:Y:S01]  /*7180*/  I2FP.F32.U32 R9, R15 ;  /* 0x0000000f00097245 */ /* 0x001fe20000201000 */
[----:B------:R-:W-:Y:S02]  /*7190*/  ULDC UR8, c[0x0][0x608] ;  /* 0x0001820000087ab9 */ /* 0x000fe40000000800 */
[----:B------:R-:W-:Y:S01]  /*71a0*/  IMAD.X R4, RZ, RZ, ~R4, P1 ;  /* 0x000000ffff047224 */ /* 0x000fe200008e0e04 */
[----:B------:R-:W-:Y:S01]  /*71b0*/  ISETP.NE.U32.AND P1, PT, RZ, UR10, PT ;  /* 0x0000000aff007c0c */ /* 0x000fe2000bf25070 */
[----:B------:R-:W0:Y:S02]  /*71c0*/  LDC R21, c[0x0][0x148] ;  /* 0x00005200ff157b82 */ /* 0x000e240000000800 */
[----:B------:R-:W-:Y:S01]  /*71d0*/  IMAD R6, R4, UR6, RZ ;  /* 0x0000000604067c24 */ /* 0x000fe2000f8e02ff */
[----:B------:R-:W-:Y:S01]  /*71e0*/  ISETP.NE.AND.EX P1, PT, RZ, UR11, PT, P1 ;  /* 0x0000000bff007c0c */ /* 0x000fe2000bf25310 */
[----:B------:R-:W-:Y:S01]  /*71f0*/  IMAD.WIDE.U32 R4, R7, UR6, R16 ;  /* 0x0000000607047c25 */ /* 0x000fe2000f8e0010 */
[----:B------:R-:W-:-:S03]  /*7200*/  ULDC UR6, c[0x0][0x150] ;  /* 0x0000540000067ab9 */ /* 0x000fc60000000800 */
[----:B------:R-:W-:Y:S02]  /*7210*/  IMAD R7, R7, UR7, R6 ;  /* 0x0000000707077c24 */ /* 0x000fe4000f8e0206 */
[----:B------:R-:W-:Y:S01]  /*7220*/  FMUL R6, R9, UR6 ;  /* 0x0000000609067c20 */ /* 0x000fe20008400000 */
[----:B------:R-:W-:Y:S01]  /*7230*/  ULDC UR6, c[0x0][0x618] ;  /* 0x0001860000067ab9 */ /* 0x000fe20000000800 */
[----:B------:R-:W-:Y:S01]  /*7240*/  ULDC UR7, c[0x0][0x154] ;  /* 0x0000550000077ab9 */ /* 0x000fe20000000800 */
[----:B------:R-:W-:-:S03]  /*7250*/  IMAD.IADD R5, R5, 0x1, R7 ;  /* 0x0000000105057824 */ /* 0x000fc600078e0207 */
[----:B------:R-:W3:Y:S02]  /*7260*/  F2I.U32.TRUNC.NTZ R6, R6 ;  /* 0x0000000600067305 */ /* 0x000ee4000020f000 */
[----:B------:R-:W-:Y:S02]  /*7270*/  SHF.R.U64 R9, R4, UR6, R5 ;  /* 0x0000000604097c19 */ /* 0x000fe40008001205 */
[----:B-1----:R-:W-:-:S05]  /*7280*/  I2FP.F32.U32 R4, R14 ;  /* 0x0000000e00047245 */ /* 0x002fca0000201000 */
[----:B------:R-:W-:Y:S01]  /*7290*/  FMUL R22, R4, UR7 ;  /* 0x0000000704167c20 */ /* 0x000fe20008400000 */
[----:B------:R-:W-:Y:S01]  /*72a0*/  SHF.R.U32.HI R4, RZ, UR6, R5 ;  /* 0x00000006ff047c19 */ /* 0x000fe20008011605 */
[----:B------:R-:W-:-:S03]  /*72b0*/  ULDC UR6, c[0x0][0x658] ;  /* 0x0001960000067ab9 */ /* 0x000fc60000000800 */
[--C-:B------:R-:W-:Y:S01]  /*72c0*/  SHF.R.U64 R20, R9, UR8, R4.reuse ;  /* 0x0000000809147c19 */ /* 0x100fe20008001204 */
[----:B------:R-:W1:Y:S01]  /*72d0*/  F2I.U32.TRUNC.NTZ R22, R22 ;  /* 0x0000001600167305 */ /* 0x000e62000020f000 */
[----:B------:R-:W-:Y:S01]  /*72e0*/  SHF.R.U32.HI R5, RZ, UR8, R4 ;  /* 0x00000008ff057c19 */ /* 0x000fe20008011604 */
[----:B---3--:R-:W-:-:S03]  /*72f0*/  IMAD.MOV R6, RZ, RZ, -R6 ;  /* 0x000000ffff067224 */ /* 0x008fc600078e0a06 */
[----:B------:R-:W-:Y:S01]  /*7300*/  SHF.R.U64 R19, R20, UR6, R5 ;  /* 0x0000000614137c19 */ /* 0x000fe20008001205 */
[----:B--2---:R-:W-:Y:S01]  /*7310*/  IMAD R15, R24, R6, R15 ;  /* 0x00000006180f7224 */ /* 0x004fe200078e020f */
[----:B------:R-:W-:-:S03]  /*7320*/  SHF.R.U32.HI R23, RZ, UR6, R5 ;  /* 0x00000006ff177c19 */ /* 0x000fc60008011605 */
[----:B------:R-:W-:Y:S02]  /*7330*/  IMAD.MOV.U32 R4, RZ, RZ, R19 ;  /* 0x000000ffff047224 */ /* 0x000fe400078e0013 */
[----:B------:R-:W-:Y:S01]  /*7340*/  IMAD.MOV.U32 R5, RZ, RZ, R23 ;  /* 0x000000ffff057224 */ /* 0x000fe200078e0017 */
[----:B-1----:R-:W-:Y:S06]  /*7350*/  @!P1 BRA `(.L_x_177) ;  /* 0x0000000000289947 */ /* 0x002fec0003800000 */
[----:B------:R-:W-:Y:S02]  /*7360*/  ULDC UR6, c[0x0][0x64c] ;  /* 0x0001930000067ab9 */ /* 0x000fe40000000800 */
[----:B------:R-:W-:-:S05]  /*7370*/  IADD3 R5, P1, R19, UR6, RZ ;  /* 0x0000000613057c10 */ /* 0x000fca000ff3e0ff */
[----:B------:R-:W-:-:S04]  /*7380*/  IMAD.X R23, RZ, RZ, R23, P1 ;  /* 0x000000ffff177224 */ /* 0x000fc800008e0617 */
[----:B------:R-:W-:-:S04]  /*7390*/  IMAD.WIDE.U32 R6, R23, UR10, RZ ;  /* 0x0000000a17067c25 */ /* 0x000fc8000f8e00ff */
[----:B------:R-:W-:-:S04]  /*73a0*/  IMAD.WIDE.U32 R6, P1, R5, UR11, R6 ;  /* 0x0000000b05067c25 */ /* 0x000fc8000f820006 */
[----:B------:R-:W-:-:S04]  /*73b0*/  IMAD.WIDE.U32 R4, R5, UR10, RZ ;  /* 0x0000000a05047c25 */ /* 0x000fc8000f8e00ff */
[----:B------:R-:W-:Y:S01]  /*73c0*/  IMAD.MOV.U32 R4, RZ, RZ, R7 ;  /* 0x000000ffff047224 */ /* 0x000fe200078e0007 */
[----:B------:R-:W-:Y:S01]  /*73d0*/  IADD3 RZ, P3, R5, R6, RZ ;  /* 0x0000000605ff7210 */ /* 0x000fe20007f7e0ff */
[----:B------:R-:W-:-:S04]  /*73e0*/  IMAD.X R5, RZ, RZ, RZ, P1 ;  /* 0x000000ffff057224 */ /* 0x000fc800008e06ff */
[----:B------:R-:W-:-:S08]  /*73f0*/  IMAD.WIDE.U32.X R4, R23, UR11, R4, P3 ;  /* 0x0000000b17047c25 */ /* 0x000fd000098e0404 */
.L_x_177:
[----:B------:R-:W-:Y:S01]  /*7400*/  ISETP.NE.AND P1, PT, R2, 0x1, PT ;  /* 0x000000010200780c */ /* 0x000fe20003f25270 */
[----:B------:R-:W-:Y:S01]  /*7410*/  ULDC UR6, c[0x0][0x648] ;  /* 0x0001920000067ab9 */ /* 0x000fe20000000800 */
[----:B------:R-:W-:Y:S01]  /*7420*/  LOP3.LUT R20, R20, UR13, RZ, 0xc0, !PT ;  /* 0x0000000d14147c12 */ /* 0x000fe2000f8ec0ff */
[----:B------:R-:W-:Y:S01]  /*7430*/  IMAD.MOV R22, RZ, RZ, -R22 ;  /* 0x000000ffff167224 */ /* 0x000fe200078e0a16 */
[----:B------:R-:W-:Y:S01]  /*7440*/  SHF.R.U64 R5, R4, UR6, R5 ;  /* 0x0000000604057c19 */ /* 0x000fe20008001205 */
[----:B------:R-:W-:Y:S01]  /*7450*/  ULDC UR6, c[0x0][0x638] ;  /* 0x00018e0000067ab9 */ /* 0x000fe20000000800 */
[----:B------:R-:W-:Y:S01]  /*7460*/  LOP3.LUT R6, R9, UR4, RZ, 0xc0, !PT ;  /* 0x0000000409067c12 */ /* 0x000fe2000f8ec0ff */
[----:B------:R-:W-:Y:S02]  /*7470*/  ULDC UR7, c[0x0][0x610] ;  /* 0x0001840000077ab9 */ /* 0x000fe40000000800 */
[----:B------:R-:W-:Y:S02]  /*7480*/  IMAD.MOV R4, RZ, RZ, -R5 ;  /* 0x000000ffff047224 */ /* 0x000fe400078e0a05 */
[----:B------:R-:W-:-:S02]  /*7490*/  IMAD R20, R5, UR5, R20 ;  /* 0x0000000505147c24 */ /* 0x000fc4000f8e0214 */
[----:B0-----:R-:W-:Y:S02]  /*74a0*/  @P1 IMAD R15, R21, R22, R14 ;  /* 0x00000016150f1224 */ /* 0x001fe400078e020e */
[----:B------:R-:W-:Y:S01]  /*74b0*/  IMAD R19, R4, UR6, R19 ;  /* 0x0000000604137c24 */ /* 0x000fe2000f8e0213 */
[----:B------:R-:W-:Y:S01]  /*74c0*/  ULDC UR6, c[0x0][0x600] ;  /* 0x0001800000067ab9 */ /* 0x000fe20000000800 */
[----:B------:R-:W-:Y:S02]  /*74d0*/  IMAD R15, R20, UR7, R15 ;  /* 0x00000007140f7c24 */ /* 0x000fe4000f8e020f */
[----:B------:R-:W-:Y:S02]  /*74e0*/  IMAD R6, R19, UR6, R6 ;  /* 0x0000000613067c24 */ /* 0x000fe4000f8e0206 */
[----:B------:R-:W-:-:S03]  /*74f0*/  IMAD.MOV.U32 R4, RZ, RZ, 0x1 ;  /* 0x00000001ff047424 */ /* 0x000fc600078e00ff */
[----:B------:R-:W-:Y:S02]  /*7500*/  SEL R20, R6, R15, !P1 ;  /* 0x0000000f06147207 */ /* 0x000fe40004800000 */
[----:B------:R-:W-:-:S07]  /*7510*/  SEL R19, R15, R6, !P1 ;  /* 0x000000060f137207 */ /* 0x000fce0004800000 */
.L_x_175:
[----:B------:R-:W-:Y:S05]  /*7520*/  BSYNC B1 ;  /* 0x0000000000017941 */ /* 0x000fea0003800000 */
.L_x_174:
[----:B------:R-:W-:-:S13]  /*7530*/  LOP3.LUT P1, RZ, R4, 0xff, RZ, 0xc0, !PT ;  /* 0x000000ff04ff7812 */ /* 0x000fda000782c0ff */
[----:B------:R-:W-:Y:S05]  /*7540*/  @P1 BRA `(.L_x_178) ;  /* 0xfffffff4001c1947 */ /* 0x000fea000383ffff */
[----:B------:R-:W-:Y:S05]  /*7550*/  BSYNC B0 ;  /* 0x0000000000007941 */ /* 0x000fea0003800000 */
.L_x_166:
[----:B------:R-:W-:-:S03]  /*7560*/  UMOV UR6, 0xffffffff ;  /* 0xffffffff00067882 */ /* 0x000fc60000000000 */
[----:B------:R-:W-:Y:S05]  /*7570*/  BRA.DIV UR6, `(.L_x_179) ;  /* 0x0000000206f07947 */ /* 0x000fea000b800000 */
[----:B------:R-:W-:-:S13]  /*7580*/  ELECT P6, URZ, PT ;  /* 0x00000000003f782f */ /* 0x000fda00038c0000 */
.L_x_192:
[----:B------:R-:W-:Y:S04]  /*7590*/  BSSY B0, `(.L_x_180) ;  /* 0x0000022000007945 */ /* 0x000fe80003800000 */
[----:B------:R-:W-:Y:S05]  /*75a0*/  @!P6 BRA `(.L_x_181) ;  /* 0x000000000080e947 */ /* 0x000fea0003800000 */
[----:B------:R-:W-:-:S04]  /*75b0*/  LOP3.LUT R18, R18, 0x2, RZ, 0xfc, !PT ;  /* 0x0000000212127812 */ /* 0x000fc800078efcff */
[----:B------:R-:W-:-:S13]  /*75c0*/  ISETP.NE.AND P0, PT, R18, 0x3, PT ;  /* 0x000000031200780c */ /* 0x000fda0003f05270 */
[----:B------:R-:W-:Y:S05]  /*75d0*/  @!P0 BRA `(.L_x_182) ;  /* 0x0000000000048947 */ /* 0x000fea0003800000 */
[----:B------:R-:W-:Y:S01]  /*75e0*/  BPT.TRAP 0x1 ;  /* 0x000000040000795c */ /* 0x000fe20000300000 */
.L_x_182:
[----:B------:R-:W0:Y:S01]  /*75f0*/  S2R R3, SR_CgaCtaId ;  /* 0x0000000000037919 */ /* 0x000e220000008800 */
[----:B------:R-:W-:-:S04]  /*7600*/  MOV R2, 0x400 ;  /* 0x0000040000027802 */ /* 0x000fc80000000f00 */
[----:B0-----:R-:W-:Y:S02]  /*7610*/  LEA R3, R3, R2, 0x18 ;  /* 0x0000000203037211 */ /* 0x001fe400078ec0ff */
[----:B------:R-:W-:-:S03]  /*7620*/  SHF.L.U32 R2, R0, 0x1f, RZ ;  /* 0x0000001f00027819 */ /* 0x000fc600000006ff */
[----:B------:R-:W-:-:S04]  /*7630*/  VIADD R3, R3, 0x18 ;  /* 0x0000001803037836 */ /* 0x000fc80000000000 */
[C---:B------:R-:W-:Y:S02]  /*7640*/  IMAD R7, R12.reuse, 0x8, R3 ;  /* 0x000000080c077824 */ /* 0x040fe400078e0203 */
[----:B------:R-:W-:Y:S02]  /*7650*/  VIADD R12, R12, 0x1 ;  /* 0x000000010c0c7836 */ /* 0x000fe40000000000 */
[----:B------:R-:W0:Y:S03]  /*7660*/  SYNCS.PHASECHK.TRANS64.TRYWAIT P0, [R7+URZ], R2 ;  /* 0x00000002070075a7 */ /* 0x000e26000800017f */
[----:B------:R-:W-:-:S04]  /*7670*/  ISETP.NE.AND P1, PT, R12, 0x3, PT ;  /* 0x000000030c00780c */ /* 0x000fc80003f25270 */
[----:B------:R-:W-:Y:S02]  /*7680*/  SEL R5, RZ, 0x1, P1 ;  /* 0x00000001ff057807 */ /* 0x000fe40000800000 */
[----:B------:R-:W-:Y:S02]  /*7690*/  SEL R12, R12, RZ, P1 ;  /* 0x000000ff0c0c7207 */ /* 0x000fe40000800000 */
[----:B------:R-:W-:-:S03]  /*76a0*/  LOP3.LUT R5, R0, R5, RZ, 0x3c, !PT ;  /* 0x0000000500057212 */ /* 0x000fc600078e3cff */
[----:B------:R-:W-:Y:S01]  /*76b0*/  IMAD R9, R12, 0x8, R3 ;  /* 0x000000080c097824 */ /* 0x000fe200078e0203 */
[----:B------:R-:W-:Y:S01]  /*76c0*/  SHF.L.U32 R4, R5, 0x1f, RZ ;  /* 0x0000001f05047819 */ /* 0x000fe200000006ff */
[----:B0-----:R-:W-:Y:S06]  /*76d0*/  @!P0 BRA `(.L_x_183) ;  /* 0x0000000000b88947 */ /* 0x001fec0003800000 */
.L_x_193:
[----:B------:R-:W1:Y:S01]  /*76e0*/  SYNCS.PHASECHK.TRANS64.TRYWAIT P0, [R9+URZ], R4 ;  /* 0x00000004090075a7 */ /* 0x000e62000800017f */
[----:B------:R-:W-:-:S05]  /*76f0*/  VIADD R0, R12, 0x1 ;  /* 0x000000010c007836 */ /* 0x000fca0000000000 */
[----:B------:R-:W-:-:S04]  /*7700*/  ISETP.NE.AND P1, PT, R0, 0x3, PT ;  /* 0x000000030000780c */ /* 0x000fc80003f25270 */
[----:B0-----:R-:W-:Y:S02]  /*7710*/  SEL R2, RZ, 0x1, P1 ;  /* 0x00000001ff027807 */ /* 0x001fe40000800000 */
[----:B------:R-:W-:Y:S02]  /*7720*/  SEL R0, R0, RZ, P1 ;  /* 0x000000ff00007207 */ /* 0x000fe40000800000 */
[----:B------:R-:W-:Y:S01]  /*7730*/  LOP3.LUT R2, R5, R2, RZ, 0x3c, !PT ;  /* 0x0000000205027212 */ /* 0x000fe200078e3cff */
[----:B-1----:R-:W-:Y:S06]  /*7740*/  @!P0 BRA `(.L_x_184) ;  /* 0x0000000000b08947 */ /* 0x002fec0003800000 */
.L_x_194:
[----:B------:R-:W-:Y:S01]  /*7750*/  IMAD R3, R0, 0x8, R3 ;  /* 0x0000000800037824 */ /* 0x000fe200078e0203 */
[----:B------:R-:W-:-:S07]  /*7760*/  SHF.L.U32 R0, R2, 0x1f, RZ ;  /* 0x0000001f02007819 */ /* 0x000fce00000006ff */
.L_x_185:
[----:B-1----:R1:W2:Y:S02]  /*7770*/  SYNCS.PHASECHK.TRANS64.TRYWAIT P0, [R3+URZ], R0 ;  /* 0x00000000030075a7 */ /* 0x0022a4000800017f */
[----:B--2---:R-:W-:Y:S05]  /*7780*/  @!P0 NANOSLEEP.SYNCS 0x989680 ;  /* 0x009896800000895d */ /* 0x004fea0003900000 */
[----:B------:R-:W2:Y:S02]  /*7790*/  @!P0 SYNCS.PHASECHK.TRANS64 P0, [R3+URZ], R0 ;  /* 0x00000000030085a7 */ /* 0x000ea4000800007f */
[----:B--2---:R-:W-:Y:S05]  /*77a0*/  @!P0 BRA `(.L_x_185) ;  /* 0xfffffffc00f08947 */ /* 0x004fea000383ffff */
.L_x_181:
[----:B------:R-:W-:Y:S05]  /*77b0*/  BSYNC B0 ;  /* 0x0000000000007941 */ /* 0x000fea0003800000 */
.L_x_180:
[----:B------:R-:W-:Y:S05]  /*77c0*/  EXIT ;  /* 0x000000000000794d */ /* 0x000fea0003800000 */
.L_x_17:
[----:B-1----:R1:W2:Y:S02]  /*77d0*/  SYNCS.PHASECHK.TRANS64.TRYWAIT P1, [R3+URZ], R0 ;  /* 0x00000000030075a7 */ /* 0x0022a4000802017f */
[----:B--2---:R-:W-:Y:S05]  /*77e0*/  @!P1 NANOSLEEP.SYNCS 0x989680 ;  /* 0x009896800000995d */ /* 0x004fea0003900000 */
[----:B------:R-:W2:Y:S02]  /*77f0*/  @!P1 SYNCS.PHASECHK.TRANS64 P1, [R3+URZ], R0 ;  /* 0x00000000030095a7 */ /* 0x000ea4000802007f */
[----:B--2---:R-:W-:Y:S05]  /*7800*/  @!P1 BRA `(.L_x_17) ;  /* 0xfffffffc00f09947 */ /* 0x004fea000383ffff */
[----:B------:R-:W-:Y:S05]  /*7810*/  BRA `(.L_x_16) ;  /* 0xffffff9c00247947 */ /* 0x000fea000383ffff */
.L_x_22:
[----:B-1----:R1:W2:Y:S02]  /*7820*/  SYNCS.PHASECHK.TRANS64.TRYWAIT P1, [R5+URZ], R4 ;  /* 0x00000004050075a7 */ /* 0x0022a4000802017f */
[----:B--2---:R-:W-:Y:S05]  /*7830*/  @!P1 NANOSLEEP.SYNCS 0x989680 ;  /* 0x009896800000995d */ /* 0x004fea0003900000 */
[----:B------:R-:W2:Y:S02]  /*7840*/  @!P1 SYNCS.PHASECHK.TRANS64 P1, [R5+URZ], R4 ;  /* 0x00000004050095a7 */ /* 0x000ea4000802007f */
[----:B--2---:R-:W-:Y:S05]  /*7850*/  @!P1 BRA `(.L_x_22) ;  /* 0xfffffffc00f09947 */ /* 0x004fea000383ffff */
[----:B------:R-:W-:Y:S05]  /*7860*/  BRA `(.L_x_21) ;  /* 0xffffffa400347947 */ /* 0x000fea000383ffff */
.L_x_167:
[----:B------:R-:W-:Y:S01]  /*7870*/  BSSY B1, `(.L_x_186) ;  /* 0x0000006000017945 */ /* 0x000fe20003800000 */
[----:B------:R-:W-:-:S07]  /*7880*/  IMAD.MOV.U32 R15, RZ, RZ, -0x1 ;  /* 0xffffffffff0f7424 */ /* 0x000fce00078e00ff */
[----:B------:R-:W-:Y:S05]  /*7890*/  WARPSYNC.COLLECTIVE R15, `(.L_x_187) ;  /* 0x000000000f0c7348 */ /* 0x000fea0003c00000 */
[----:B------:R-:W-:Y:S02]  /*78a0*/  ELECT P6, UR62, PT ;  /* 0x00000000003e782f */ /* 0x000fe400038c0000 */
[----:B------:R-:W-:Y:S01]  /*78b0*/  MOV R14, UR62 ;  /* 0x0000003e000e7c02 */ /* 0x000fe20008000f00 */
[----:B------:R-:W-:Y:S10]  /*78c0*/  ENDCOLLECTIVE ;  /* 0x000000000000791b */ /* 0x000ff40003800000 */
.L_x_187:
[----:B------:R-:W-:Y:S05]  /*78d0*/  BSYNC B1 ;  /* 0x0000000000017941 */ /* 0x000fea0003800000 */
.L_x_186:
[----:B------:R-:W-:Y:S05]  /*78e0*/  BRA `(.L_x_188) ;  /* 0xfffffff000407947 */ /* 0x000fea000383ffff */
.L_x_170:
[----:B0-----:R0:W1:Y:S02]  /*78f0*/  SYNCS.PHASECHK.TRANS64.TRYWAIT P1, [R14+URZ+0x18], R7 ;  /* 0x000018070e0075a7 */ /* 0x001064000802017f */
[----:B-1----:R-:W-:Y:S05]  /*7900*/  @!P1 NANOSLEEP.SYNCS 0x989680 ;  /* 0x009896800000995d */ /* 0x002fea0003900000 */
[----:B------:R-:W1:Y:S02]  /*7910*/  @!P1 SYNCS.PHASECHK.TRANS64 P1, [R14+URZ+0x18], R7 ;  /* 0x000018070e0095a7 */ /* 0x000e64000802007f */
[----:B-1----:R-:W-:Y:S05]  /*7920*/  @!P1 BRA `(.L_x_170) ;  /* 0xfffffffc00f09947 */ /* 0x002fea000383ffff */
[----:B------:R-:W-:Y:S05]  /*7930*/  BRA `(.L_x_189) ;  /* 0xfffffff000747947 */ /* 0x000fea000383ffff */
.L_x_179:
[----:B------:R-:W-:Y:S01]  /*7940*/  BSSY B0, `(.L_x_190) ;  /* 0x0000006000007945 */ /* 0x000fe20003800000 */
[----:B------:R-:W-:-:S07]  /*7950*/  IMAD.MOV.U32 R15, RZ, RZ, -0x1 ;  /* 0xffffffffff0f7424 */ /* 0x000fce00078e00ff */
[----:B------:R-:W-:Y:S05]  /*7960*/  WARPSYNC.COLLECTIVE R15, `(.L_x_191) ;  /* 0x000000000f0c7348 */ /* 0x000fea0003c00000 */
[----:B------:R-:W-:Y:S02]  /*7970*/  ELECT P6, UR62, PT ;  /* 0x00000000003e782f */ /* 0x000fe400038c0000 */
[----:B------:R-:W-:Y:S01]  /*7980*/  MOV R14, UR62 ;  /* 0x0000003e000e7c02 */ /* 0x000fe20008000f00 */
[----:B------:R-:W-:Y:S10]  /*7990*/  ENDCOLLECTIVE ;  /* 0x000000000000791b */ /* 0x000ff40003800000 */
.L_x_191:
[----:B------:R-:W-:Y:S05]  /*79a0*/  BSYNC B0 ;  /* 0x0000000000007941 */ /* 0x000fea0003800000 */
.L_x_190:
[----:B------:R-:W-:Y:S05]  /*79b0*/  BRA `(.L_x_192) ;  /* 0xfffffff800f47947 */ /* 0x000fea000383ffff */
.L_x_183:
[----:B0-----:R0:W1:Y:S02]  /*79c0*/  SYNCS.PHASECHK.TRANS64.TRYWAIT P0, [R7+URZ], R2 ;  /* 0x00000002070075a7 */ /* 0x001064000800017f */
[----:B-1----:R-:W-:Y:S05]  /*79d0*/  @!P0 NANOSLEEP.SYNCS 0x989680 ;  /* 0x009896800000895d */ /* 0x002fea0003900000 */
[----:B------:R-:W1:Y:S02]  /*79e0*/  @!P0 SYNCS.PHASECHK.TRANS64 P0, [R7+URZ], R2 ;  /* 0x00000002070085a7 */ /* 0x000e64000800007f */
[----:B-1----:R-:W-:Y:S05]  /*79f0*/  @!P0 BRA `(.L_x_183) ;  /* 0xfffffffc00f08947 */ /* 0x002fea000383ffff */
[----:B------:R-:W-:Y:S05]  /*7a00*/  BRA `(.L_x_193) ;  /* 0xfffffffc00347947 */ /* 0x000fea000383ffff */
.L_x_184:
[----:B0-----:R0:W1:Y:S02]  /*7a10*/  SYNCS.PHASECHK.TRANS64.TRYWAIT P0, [R9+URZ], R4 ;  /* 0x00000004090075a7 */ /* 0x001064000800017f */
[----:B-1----:R-:W-:Y:S05]  /*7a20*/  @!P0 NANOSLEEP.SYNCS 0x989680 ;  /* 0x009896800000895d */ /* 0x002fea0003900000 */
[----:B------:R-:W1:Y:S02]  /*7a30*/  @!P0 SYNCS.PHASECHK.TRANS64 P0, [R9+URZ], R4 ;  /* 0x00000004090085a7 */ /* 0x000e64000800007f */
[----:B-1----:R-:W-:Y:S05]  /*7a40*/  @!P0 BRA `(.L_x_184) ;  /* 0xfffffffc00f08947 */ /* 0x002fea000383ffff */
[----:B------:R-:W-:Y:S05]  /*7a50*/  BRA `(.L_x_194) ;  /* 0xfffffffc003c7947 */ /* 0x000fea000383ffff */
.L_x_195:
[----:B------:R-:W-:-:S00]  /*7a60*/  BRA `(.L_x_195) ;  /* 0xfffffffc00fc7947 */ /* 0x000fc0000383ffff */
[----:B------:R-:W-:-:S00]  /*7a70*/  NOP ;  /* 0x0000000000007918 */ /* 0x000fc00000000000 */
        /* <DEDUP_REMOVED lines=8> */
.L_x_196:


//--------------------- .nv.global.init           --------------------------
	.section	.nv.global.init,"aw",@progbits
.nv.global.init:
	.type		$str$22,@object
	.size		$str$22,($str$23 - $str$22)
$str$22:
        /*0000*/ 	.byte	0x6b, 0x5f, 0x74, 0x69, 0x6c, 0x65, 0x5f, 0x63, 0x6f, 0x75, 0x6e, 0x74, 0x20, 0x3e, 0x3d, 0x20
        /*0010*/ 	.byte	0x31, 0x00
	.type		$str$23,@object
	.size		$str$23,(__unnamed_1 - $str$23)
$str$23:
        /*0012*/ 	.byte	0x2f, 0x74, 0x6d, 0x70, 0x2f, 0x63, 0x75, 0x74, 0x6c, 0x61, 0x73, 0x73, 0x5f, 0x73, 0x77, 0x65
        /*0022*/ 	.byte	0x65, 0x70, 0x5f, 0x73, 0x72, 0x63, 0x2f, 0x69, 0x6e, 0x63, 0x6c, 0x75, 0x64, 0x65, 0x2f, 0x63
        /*0032*/ 	.byte	0x75, 0x74, 0x6c, 0x61, 0x73, 0x73, 0x2f, 0x67, 0x65, 0x6d, 0x6d, 0x2f, 0x63, 0x6f, 0x6c, 0x6c
        /*0042*/ 	.byte	0x65, 0x63, 0x74, 0x69, 0x76, 0x65, 0x2f, 0x73, 0x6d, 0x39, 0x30, 0x5f, 0x6d, 0x6d, 0x61, 0x5f
        /*0052*/ 	.byte	0x74, 0x6d, 0x61, 0x5f, 0x67, 0x6d, 0x6d, 0x61, 0x5f, 0x73, 0x73, 0x5f, 0x77, 0x61, 0x72, 0x70
        /*0062*/ 	.byte	0x73, 0x70, 0x65, 0x63, 0x69, 0x61, 0x6c, 0x69, 0x7a, 0x65, 0x64, 0x2e, 0x68, 0x70, 0x70, 0x00
	.type		__unnamed_1,@object
	.size		__unnamed_1,(.L_0 - __unnamed_1)
__unnamed_1:
        /*0072*/ 	.byte	0x76, 0x6f, 0x69, 0x64, 0x20, 0x63, 0x75, 0x74, 0x6c, 0x61, 0x73, 0x73, 0x3a, 0x3a, 0x67, 0x65
        /* <DEDUP_REMOVED lines=172> */
        /*0b42*/ 	.byte	0x5d, 0x00
.L_0:


//--------------------- .nv.shared._ZN7cutlass13device_kernelINS_4gemm6kernel13GemmUniversalIN4cute5tupleIJiiiiEEENS1_10collective13CollectiveMmaINS1_34MainloopSm90TmaGmmaWarpSpecializedILi3ENS5_IJNS4_1CILi1EEESB_SB_EEENS1_35KernelTmaWarpSpecializedCooperativeEEENS5_IJNSA_ILi192EEENSA_ILi64EEENSA_ILi256EEEEEEaNS5_IJlSB_lEEEaSJ_NS4_8TiledMMAINS4_8MMA_AtomIJNS4_4SM904GMMA26MMA_64x64x32_S32S8S8_SS_TNEEEENS4_6LayoutINS5_IJNSA_ILi2EEESB_SB_EEENS5_IJSB_NSA_ILi0EEEST_EEEEENS5_IJNS4_10UnderscoreESW_SW_EEEEENS4_13SM90_TMA_LOADENS4_14ComposedLayoutINS4_7SwizzleILi3ELi4ELi3EEENS4_18smem_ptr_flag_bitsILi8EEENSQ_INS5_IJNSA_ILi8EEENSA_ILi128EEEEEENS5_IJS16_SB_EEEEEEEvNS4_8identityESZ_S1A_vS1B_EENS_8epilogue10collective6detail29Sm90TmaWarpSpecializedAdapterINS1E_15DefaultEpilogueIaSJ_SJ_NS1D_6thread17LinearCombinationIaLi1EiiLNS1I_9ScaleType4KindE0ELNS_15FloatRoundStyleE2EaEENS1_15EpilogueDefaultEEEEEvvEEEEvNT_6ParamsE --------------------------
	.section	.nv.shared._ZN7cutlass13device_kernelINS_4gemm6kernel13GemmUniversalIN4cute5tupleIJiiiiEEENS1_10collective13CollectiveMmaINS1_34MainloopSm90TmaGmmaWarpSpecializedILi3ENS5_IJNS4_1CILi1EEESB_SB_EEENS1_35KernelTmaWarpSpecializedCooperativeEEENS5_IJNSA_ILi192EEENSA_ILi64EEENSA_ILi256EEEEEEaNS5_IJlSB_lEEEaSJ_NS4_8TiledMMAINS4_8MMA_AtomIJNS4_4SM904GMMA26MMA_64x64x32_S32S8S8_SS_TNEEEENS4_6LayoutINS5_IJNSA_ILi2EEESB_SB_EEENS5_IJSB_NSA_ILi0EEEST_EEEEENS5_IJNS4_10UnderscoreESW_SW_EEEEENS4_13SM90_TMA_LOADENS4_14ComposedLayoutINS4_7SwizzleILi3ELi4ELi3EEENS4_18smem_ptr_flag_bitsILi8EEENSQ_INS5_IJNSA_ILi8EEENSA_ILi128EEEEEENS5_IJS16_SB_EEEEEEEvNS4_8identityESZ_S1A_vS1B_EENS_8epilogue10collective6detail29Sm90TmaWarpSpecializedAdapterINS1E_15DefaultEpilogueIaSJ_SJ_NS1D_6thread17LinearCombinationIaLi1EiiLNS1I_9ScaleType4KindE0ELNS_15FloatRoundStyleE2EaEENS1_15EpilogueDefaultEEEEEvvEEEEvNT_6ParamsE,"aw",@nobits
	.sectionflags	@""
	.align	16
	.zero		1024


//--------------------- .nv.shared.reserved.0     --------------------------
	.section	.nv.shared.reserved.0,"aw",@nobits
	.weak		__nv_reservedSMEM_offset_0_alias
	.size		__nv_reservedSMEM_offset_0_alias, 0, 0
	.other		__nv_reservedSMEM_offset_0_alias,@"STO_CUDA_RESERVED_SHARED STV_DEFAULT"
__nv_reservedSMEM_offset_0_alias:
	.zero		0


//--------------------- .nv.global                --------------------------
	.section	.nv.global,"aw",@nobits
.nv.global:
	.type		_ZN39_INTERNAL_1a1c5556_4_k_cu_a4900061_61424cute1_E,@object
	.size		_ZN39_INTERNAL_1a1c5556_4_k_cu_a4900061_61424cute1_E,(_ZN39_INTERNAL_1a1c5556_4_k_cu_a4900061_61424cuda3std3__45__cpo6cbeginE - _ZN39_INTERNAL_1a1c5556_4_k_cu_a4900061_61424cute1_E)
_ZN39_INTERNAL_1a1c5556_4_k_cu_a4900061_61424cute1_E:
	.zero		1
	.type		_ZN39_INTERNAL_1a1c5556_4_k_cu_a4900061_61424cuda3std3__45__cpo6cbeginE,@object
	.size		_ZN39_INTERNAL_1a1c5556_4_k_cu_a4900061_61424cuda3std3__45__cpo6cbeginE,(_ZN39_INTERNAL_1a1c5556_4_k_cu_a4900061_61424cuda3std3__48in_placeE - _ZN39_INTERNAL_1a1c5556_4_k_cu_a4900061_61424cuda3std3__45__cpo6cbeginE)
_ZN39_INTERNAL_1a1c5556_4_k_cu_a4900061_61424cuda3std3__45__cpo6cbeginE:
	.zero		1
	.type		_ZN39_INTERNAL_1a1c5556_4_k_cu_a4900061_61424cuda3std3__48in_placeE,@object
	.size		_ZN39_INTERNAL_1a1c5556_4_k_cu_a4900061_61424cuda3std3__48in_placeE,(_ZN39_INTERNAL_1a1c5556_4_k_cu_a4900061_61424cuda3std6ranges3__45__cpo9iter_moveE - _ZN39_INTERNAL_1a1c5556_4_k_cu_a4900061_61424cuda3std3__48in_placeE)
_ZN39_INTERNAL_1a1c5556_4_k_cu_a4900061_61424cuda3std3__48in_placeE:
	.zero		1
	.type		_ZN39_INTERNAL_1a1c5556_4_k_cu_a4900061_61424cuda3std6ranges3__45__cpo9iter_moveE,@object
	.size		_ZN39_INTERNAL_1a1c5556_4_k_cu_a4900061_61424cuda3std6ranges3__45__cpo9iter_moveE,(_ZN39_INTERNAL_1a1c5556_4_k_cu_a4900061_61424cuda3std3__45__cpo5beginE - _ZN39_INTERNAL_1a1c5556_4_k_cu_a4900061_61424cuda3std6ranges3__45__cpo9iter_moveE)
_ZN39_INTERNAL_1a1c5556_4_k_cu_a4900061_61424cuda3std6ranges3__45__cpo9iter_moveE:
	.zero		1
	.type		_ZN39_INTERNAL_1a1c5556_4_k_cu_a4900061_61424cuda3std3__45__cpo5beginE,@object
	.size		_ZN39_INTERNAL_1a1c5556_4_k_cu_a4900061_61424cuda3std3__45__cpo5beginE,(_ZN39_INTERNAL_1a1c5556_4_k_cu_a4900061_61424cuda3std3__441_GLOBAL__N__1a1c5556_4_k_cu_a4900061_61426ignoreE - _ZN39_INTERNAL_1a1c5556_4_k_cu_a4900061_61424cuda3std3__45__cpo5beginE)
_ZN39_INTERNAL_1a1c5556_4_k_cu_a4900061_61424cuda3std3__45__cpo5beginE:
	.zero		1
	.type		_ZN39_INTERNAL_1a1c5556_4_k_cu_a4900061_61424cuda3std3__441_GLOBAL__N__1a1c5556_4_k_cu_a4900061_61426ignoreE,@object
	.size		_ZN39_INTERNAL_1a1c5556_4_k_cu_a4900061_61424cuda3std3__441_GLOBAL__N__1a1c5556_4_k_cu_a4900061_61426ignoreE,(_ZN39_INTERNAL_1a1c5556_4_k_cu_a4900061_61424cute7productE - _ZN39_INTERNAL_1a1c5556_4_k_cu_a4900061_61424cuda3std3__441_GLOBAL__N__1a1c5556_4_k_cu_a4900061_61426ignoreE)
_ZN39_INTERNAL_1a1c5556_4_k_cu_a4900061_61424cuda3std3__441_GLOBAL__N__1a1c5556_4_k_cu_a4900061_61426ignoreE:
	.zero		1
	.type		_ZN39_INTERNAL_1a1c5556_4_k_cu_a4900061_61424cute7productE,@object
	.size		_ZN39_INTERNAL_1a1c5556_4_k_cu_a4900061_61424cute7productE,(_ZN39_INTERNAL_1a1c5556_4_k_cu_a4900061_61424cuda3std3__45__cpo3endE - _ZN39_INTERNAL_1a1c5556_4_k_cu_a4900061_61424cute7productE)
_ZN39_INTERNAL_1a1c5556_4_k_cu_a4900061_61424cute7productE:
	.zero		1
	.type		_ZN39_INTERNAL_1a1c5556_4_k_cu_a4900061_61424cuda3std3__45__cpo3endE,@object
	.size		_ZN39_INTERNAL_1a1c5556_4_k_cu_a4900061_61424cuda3std3__45__cpo3endE,(_ZN39_INTERNAL_1a1c5556_4_k_cu_a4900061_61424cuda3std3__419piecewise_constructE - _ZN39_INTERNAL_1a1c5556_4_k_cu_a4900061_61424cuda3std3__45__cpo3endE)
_ZN39_INTERNAL_1a1c5556_4_k_cu_a4900061_61424cuda3std3__45__cpo3endE:
	.zero		1
	.type		_ZN39_INTERNAL_1a1c5556_4_k_cu_a4900061_61424cuda3std3__419piecewise_constructE,@object
	.size		_ZN39_INTERNAL_1a1c5556_4_k_cu_a4900061_61424cuda3std3__419piecewise_constructE,(_ZN39_INTERNAL_1a1c5556_4_k_cu_a4900061_61424cuda3std3__45__cpo4cendE - _ZN39_INTERNAL_1a1c5556_4_k_cu_a4900061_61424cuda3std3__419piecewise_constructE)
_ZN39_INTERNAL_1a1c5556_4_k_cu_a4900061_61424cuda3std3__419piecewise_constructE:
	.zero		1
	.type		_ZN39_INTERNAL_1a1c5556_4_k_cu_a4900061_61424cuda3std3__45__cpo4cendE,@object
	.size		_ZN39_INTERNAL_1a1c5556_4_k_cu_a4900061_61424cuda3std3__45__cpo4cendE,(_ZN39_INTERNAL_1a1c5556_4_k_cu_a4900061_61424cuda3std6ranges3__45__cpo4swapE - _ZN39_INTERNAL_1a1c5556_4_k_cu_a4900061_61424cuda3std3__45__cpo4cendE)
_ZN39_INTERNAL_1a1c5556_4_k_cu_a4900061_61424cuda3std3__45__cpo4cendE:
	.zero		1
	.type		_ZN39_INTERNAL_1a1c5556_4_k_cu_a4900061_61424cuda3std6ranges3__45__cpo4swapE,@object
	.size		_ZN39_INTERNAL_1a1c5556_4_k_cu_a4900061_61424cuda3std6ranges3__45__cpo4swapE,(.L_8 - _ZN39_INTERNAL_1a1c5556_4_k_cu_a4900061_61424cuda3std6ranges3__45__cpo4swapE)
_ZN39_INTERNAL_1a1c5556_4_k_cu_a4900061_61424cuda3std6ranges3__45__cpo4swapE:
	.zero		1
.L_8:


//--------------------- .nv.constant0._ZN7cutlass13device_kernelINS_4gemm6kernel13GemmUniversalIN4cute5tupleIJiiiiEEENS1_10collective13CollectiveMmaINS1_34MainloopSm90TmaGmmaWarpSpecializedILi3ENS5_IJNS4_1CILi1EEESB_SB_EEENS1_35KernelTmaWarpSpecializedCooperativeEEENS5_IJNSA_ILi192EEENSA_ILi64EEENSA_ILi256EEEEEEaNS5_IJlSB_lEEEaSJ_NS4_8TiledMMAINS4_8MMA_AtomIJNS4_4SM904GMMA26MMA_64x64x32_S32S8S8_SS_TNEEEENS4_6LayoutINS5_IJNSA_ILi2EEESB_SB_EEENS5_IJSB_NSA_ILi0EEEST_EEEEENS5_IJNS4_10UnderscoreESW_SW_EEEEENS4_13SM90_TMA_LOADENS4_14ComposedLayoutINS4_7SwizzleILi3ELi4ELi3EEENS4_18smem_ptr_flag_bitsILi8EEENSQ_INS5_IJNSA_ILi8EEENSA_ILi128EEEEEENS5_IJS16_SB_EEEEEEEvNS4_8identityESZ_S1A_vS1B_EENS_8epilogue10collective6detail29Sm90TmaWarpSpecializedAdapterINS1E_15DefaultEpilogueIaSJ_SJ_NS1D_6thread17LinearCombinationIaLi1EiiLNS1I_9ScaleType4KindE0ELNS_15FloatRoundStyleE2EaEENS1_15EpilogueDefaultEEEEEvvEEEEvNT_6ParamsE --------------------------
	.section	.nv.constant0._ZN7cutlass13device_kernelINS_4gemm6kernel13GemmUniversalIN4cute5tupleIJiiiiEEENS1_10collective13CollectiveMmaINS1_34MainloopSm90TmaGmmaWarpSpecializedILi3ENS5_IJNS4_1CILi1EEESB_SB_EEENS1_35KernelTmaWarpSpecializedCooperativeEEENS5_IJNSA_ILi192EEENSA_ILi64EEENSA_ILi256EEEEEEaNS5_IJlSB_lEEEaSJ_NS4_8TiledMMAINS4_8MMA_AtomIJNS4_4SM904GMMA26MMA_64x64x32_S32S8S8_SS_TNEEEENS4_6LayoutINS5_IJNSA_ILi2EEESB_SB_EEENS5_IJSB_NSA_ILi0EEEST_EEEEENS5_IJNS4_10UnderscoreESW_SW_EEEEENS4_13SM90_TMA_LOADENS4_14ComposedLayoutINS4_7SwizzleILi3ELi4ELi3EEENS4_18smem_ptr_flag_bitsILi8EEENSQ_INS5_IJNSA_ILi8EEENSA_ILi128EEEEEENS5_IJS16_SB_EEEEEEEvNS4_8identityESZ_S1A_vS1B_EENS_8epilogue10collective6detail29Sm90TmaWarpSpecializedAdapterINS1E_15DefaultEpilogueIaSJ_SJ_NS1D_6thread17LinearCombinationIaLi1EiiLNS1I_9ScaleType4KindE0ELNS_15FloatRoundStyleE2EaEENS1_15EpilogueDefaultEEEEEvvEEEEvNT_6ParamsE,"a",@progbits
	.sectionflags	@""
	.align	4
.nv.constant0._ZN7cutlass13device_kernelINS_4gemm6kernel13GemmUniversalIN4cute5tupleIJiiiiEEENS1_10collective13CollectiveMmaINS1_34MainloopSm90TmaGmmaWarpSpecializedILi3ENS5_IJNS4_1CILi1EEESB_SB_EEENS1_35KernelTmaWarpSpecializedCooperativeEEENS5_IJNSA_ILi192EEENSA_ILi64EEENSA_ILi256EEEEEEaNS5_IJlSB_lEEEaSJ_NS4_8TiledMMAINS4_8MMA_AtomIJNS4_4SM904GMMA26MMA_64x64x32_S32S8S8_SS_TNEEEENS4_6LayoutINS5_IJNSA_ILi2EEESB_SB_EEENS5_IJSB_NSA_ILi0EEEST_EEEEENS5_IJNS4_10UnderscoreESW_SW_EEEEENS4_13SM90_TMA_LOADENS4_14ComposedLayoutINS4_7SwizzleILi3ELi4ELi3EEENS4_18smem_ptr_flag_bitsILi8EEENSQ_INS5_IJNSA_ILi8EEENSA_ILi128EEEEEENS5_IJS16_SB_EEEEEEEvNS4_8identityESZ_S1A_vS1B_EENS_8epilogue10collective6detail29Sm90TmaWarpSpecializedAdapterINS1E_15DefaultEpilogueIaSJ_SJ_NS1D_6thread17LinearCombinationIaLi1EiiLNS1I_9ScaleType4KindE0ELNS_15FloatRoundStyleE2EaEENS1_15EpilogueDefaultEEEEEvvEEEEvNT_6ParamsE:
	.zero		1664


//--------------------- SYMBOLS --------------------------

	.type		.nv.reservedSmem.offset0,@object
	.size		.nv.reservedSmem.offset0,0x4
	.type		__assertfail,@function
